//
// Generated by NVIDIA NVVM Compiler
//
// Compiler Build ID: CL-36424714
// Cuda compilation tools, release 13.0, V13.0.88
// Based on NVVM 20.0.0
//

.version 9.0
.target sm_100
.address_size 64

	// .globl	generate_image
.global .align 4 .b8 precalc_xorwow_matrix[102400];
.global .align 4 .b8 precalc_xorwow_offset_matrix[102400];
.global .align 4 .b8 mrg32k3aM1[2304];
.global .align 4 .b8 mrg32k3aM2[2304];
.global .align 4 .b8 mrg32k3aM1SubSeq[2016];
.global .align 4 .b8 mrg32k3aM2SubSeq[2016];
.global .align 4 .b8 mrg32k3aM1Seq[2304];
.global .align 4 .b8 mrg32k3aM2Seq[2304];
.const .align 8 .b8 __cr_lgamma_table[72];
.extern .shared .align 16 .b8 shared_max[];
.global .align 4 .b8 __cudart_i2opi_f[24] = {65, 144, 67, 60, 153, 149, 98, 219, 192, 221, 52, 245, 209, 87, 39, 252, 41, 21, 68, 78, 110, 131, 249, 162};

.visible .entry generate_image(
	.param .u32 generate_image_param_0,
	.param .u32 generate_image_param_1,
	.param .u64 .ptr .align 1 generate_image_param_2
)
{
	.reg .pred 	%p<4>;
	.reg .b32 	%r<16>;
	.reg .b64 	%rd<5>;

	ld.param.u32 	%r3, [generate_image_param_0];
	ld.param.u32 	%r4, [generate_image_param_1];
	ld.param.u64 	%rd1, [generate_image_param_2];
	mov.u32 	%r6, %ctaid.x;
	mov.u32 	%r7, %ntid.x;
	mov.u32 	%r8, %tid.x;
	mad.lo.s32 	%r1, %r6, %r7, %r8;
	mov.u32 	%r9, %ctaid.y;
	mov.u32 	%r10, %ntid.y;
	mov.u32 	%r11, %tid.y;
	mad.lo.s32 	%r12, %r9, %r10, %r11;
	setp.ge.s32 	%p1, %r1, %r3;
	setp.ge.s32 	%p2, %r12, %r4;
	or.pred  	%p3, %p1, %p2;
	@%p3 bra 	$L__BB0_2;
	cvta.to.global.u64 	%rd2, %rd1;
	mad.lo.s32 	%r13, %r12, %r3, %r1;
	mul.lo.s32 	%r14, %r13, 3;
	cvt.s64.s32 	%rd3, %r14;
	add.s64 	%rd4, %rd2, %rd3;
	st.global.u8 	[%rd4], %r1;
	st.global.u8 	[%rd4+1], %r12;
	add.s32 	%r15, %r1, %r12;
	st.global.u8 	[%rd4+2], %r15;
$L__BB0_2:
	ret;

}
	// .globl	draw_circle
.visible .entry draw_circle(
	.param .u32 draw_circle_param_0,
	.param .u32 draw_circle_param_1,
	.param .f32 draw_circle_param_2,
	.param .f32 draw_circle_param_3,
	.param .u64 .ptr .align 1 draw_circle_param_4
)
{
	.reg .pred 	%p<5>;
	.reg .b16 	%rs<3>;
	.reg .b32 	%r<15>;
	.reg .b32 	%f<9>;
	.reg .b64 	%rd<5>;

	ld.param.u32 	%r4, [draw_circle_param_0];
	ld.param.u32 	%r5, [draw_circle_param_1];
	ld.param.f32 	%f1, [draw_circle_param_2];
	ld.param.f32 	%f2, [draw_circle_param_3];
	ld.param.u64 	%rd1, [draw_circle_param_4];
	mov.u32 	%r7, %ctaid.x;
	mov.u32 	%r8, %ntid.x;
	mov.u32 	%r9, %tid.x;
	mad.lo.s32 	%r1, %r7, %r8, %r9;
	mov.u32 	%r10, %ctaid.y;
	mov.u32 	%r11, %ntid.y;
	mov.u32 	%r12, %tid.y;
	mad.lo.s32 	%r13, %r10, %r11, %r12;
	setp.ge.s32 	%p1, %r1, %r4;
	setp.ge.s32 	%p2, %r13, %r5;
	or.pred  	%p3, %p1, %p2;
	@%p3 bra 	$L__BB1_3;
	mad.lo.s32 	%r3, %r13, %r4, %r1;
	cvt.rn.f32.s32 	%f3, %r1;
	sub.f32 	%f4, %f3, %f1;
	cvt.rn.f32.u32 	%f5, %r13;
	sub.f32 	%f6, %f5, %f2;
	mul.f32 	%f7, %f6, %f6;
	fma.rn.f32 	%f8, %f4, %f4, %f7;
	setp.gtu.f32 	%p4, %f8, 0f43C80000;
	@%p4 bra 	$L__BB1_3;
	mul.lo.s32 	%r14, %r3, 3;
	cvt.s64.s32 	%rd2, %r14;
	cvta.to.global.u64 	%rd3, %rd1;
	add.s64 	%rd4, %rd3, %rd2;
	mov.b16 	%rs1, 255;
	st.global.u8 	[%rd4], %rs1;
	mov.b16 	%rs2, 0;
	st.global.u8 	[%rd4+1], %rs2;
	st.global.u8 	[%rd4+2], %rs2;
$L__BB1_3:
	ret;

}
	// .globl	produit_scalaire
.visible .entry produit_scalaire(
	.param .u32 produit_scalaire_param_0,
	.param .u64 .ptr .align 1 produit_scalaire_param_1,
	.param .u64 .ptr .align 1 produit_scalaire_param_2,
	.param .u64 .ptr .align 1 produit_scalaire_param_3
)
{
	.reg .pred 	%p<2>;
	.reg .b16 	%rs<10>;
	.reg .b32 	%r<7>;
	.reg .b64 	%rd<12>;

	ld.param.u32 	%r2, [produit_scalaire_param_0];
	ld.param.u64 	%rd1, [produit_scalaire_param_1];
	ld.param.u64 	%rd2, [produit_scalaire_param_2];
	ld.param.u64 	%rd3, [produit_scalaire_param_3];
	mov.u32 	%r3, %ctaid.x;
	mov.u32 	%r4, %ntid.x;
	mov.u32 	%r5, %tid.x;
	mad.lo.s32 	%r1, %r3, %r4, %r5;
	setp.ge.s32 	%p1, %r1, %r2;
	@%p1 bra 	$L__BB2_2;
	cvta.to.global.u64 	%rd4, %rd1;
	cvta.to.global.u64 	%rd5, %rd2;
	cvta.to.global.u64 	%rd6, %rd3;
	mul.lo.s32 	%r6, %r1, 3;
	cvt.s64.s32 	%rd7, %r6;
	add.s64 	%rd8, %rd4, %rd7;
	ld.global.u8 	%rs1, [%rd8];
	add.s64 	%rd9, %rd5, %rd7;
	ld.global.u8 	%rs2, [%rd9];
	mul.lo.s16 	%rs3, %rs2, %rs1;
	ld.global.u8 	%rs4, [%rd8+1];
	ld.global.u8 	%rs5, [%rd9+1];
	mad.lo.s16 	%rs6, %rs5, %rs4, %rs3;
	ld.global.u8 	%rs7, [%rd8+2];
	ld.global.u8 	%rs8, [%rd9+2];
	mad.lo.s16 	%rs9, %rs8, %rs7, %rs6;
	cvt.s64.s32 	%rd10, %r1;
	add.s64 	%rd11, %rd6, %rd10;
	st.global.u8 	[%rd11], %rs9;
$L__BB2_2:
	ret;

}
	// .globl	init_light_source
.visible .entry init_light_source(
	.param .u64 .ptr .align 1 init_light_source_param_0,
	.param .u64 .ptr .align 1 init_light_source_param_1,
	.param .u64 .ptr .align 1 init_light_source_param_2,
	.param .u32 init_light_source_param_3,
	.param .f32 init_light_source_param_4,
	.param .f32 init_light_source_param_5,
	.param .u64 init_light_source_param_6
)
{
	.local .align 8 .b8 	__local_depot3[80];
	.reg .b64 	%SP;
	.reg .b64 	%SPL;
	.reg .pred 	%p<83>;
	.reg .b32 	%r<1297>;
	.reg .b32 	%f<96>;
	.reg .b64 	%rd<76>;
	.reg .b64 	%fd<7>;

	mov.u64 	%SPL, __local_depot3;
	ld.param.u32 	%r572, [init_light_source_param_3];
	ld.param.f32 	%f12, [init_light_source_param_4];
	ld.param.f32 	%f13, [init_light_source_param_5];
	ld.param.u64 	%rd29, [init_light_source_param_6];
	add.u64 	%rd1, %SPL, 0;
	add.u64 	%rd2, %SPL, 0;
	mov.u32 	%r573, %ctaid.x;
	mov.u32 	%r574, %ntid.x;
	mov.u32 	%r575, %tid.x;
	mad.lo.s32 	%r1, %r573, %r574, %r575;
	setp.ge.s32 	%p1, %r1, %r572;
	@%p1 bra 	$L__BB3_133;
	add.u64 	%rd3, %SPL, 32;
	cvt.u32.u64 	%r576, %rd29;
	xor.b32  	%r577, %r576, -1429050551;
	mul.lo.s32 	%r578, %r577, 1099087573;
	{ .reg .b32 tmp; mov.b64 {tmp, %r579}, %rd29; }
	xor.b32  	%r580, %r579, -136515619;
	mul.lo.s32 	%r581, %r580, -1703105765;
	add.s32 	%r582, %r578, %r581;
	add.s32 	%r2, %r582, 6615241;
	add.s32 	%r1023, %r578, 123456789;
	st.local.v2.u32 	[%rd3], {%r2, %r1023};
	xor.b32  	%r1022, %r578, 362436069;
	add.s32 	%r583, %r581, 521288629;
	st.local.v2.u32 	[%rd3+8], {%r1022, %r583};
	xor.b32  	%r584, %r581, 88675123;
	add.s32 	%r1019, %r578, 5783321;
	st.local.v2.u32 	[%rd3+16], {%r584, %r1019};
	setp.eq.s32 	%p2, %r1, 0;
	@%p2 bra 	$L__BB3_116;
	cvt.s64.s32 	%rd69, %r1;
	mov.b32 	%r1006, 0;
$L__BB3_3:
	mov.u64 	%rd5, %rd69;
	and.b64  	%rd6, %rd5, 3;
	setp.eq.s64 	%p3, %rd6, 0;
	@%p3 bra 	$L__BB3_115;
	mul.wide.u32 	%rd33, %r1006, 3200;
	mov.u64 	%rd34, precalc_xorwow_matrix;
	add.s64 	%rd7, %rd34, %rd33;
	mov.b32 	%r1019, 0;
	mov.u32 	%r1020, %r1019;
	mov.u32 	%r1021, %r1019;
	mov.u32 	%r1022, %r1019;
	mov.u32 	%r1023, %r1019;
	mov.u32 	%r1012, %r1019;
$L__BB3_5:
	mul.wide.u32 	%rd35, %r1012, 4;
	add.s64 	%rd36, %rd3, %rd35;
	ld.local.u32 	%r16, [%rd36+4];
	shl.b32 	%r17, %r1012, 5;
	mov.b32 	%r1018, 0;
$L__BB3_6:
	.pragma "nounroll";
	shr.u32 	%r588, %r16, %r1018;
	and.b32  	%r589, %r588, 1;
	setp.eq.b32 	%p4, %r589, 1;
	not.pred 	%p5, %p4;
	add.s32 	%r590, %r17, %r1018;
	mul.lo.s32 	%r591, %r590, 5;
	mul.wide.u32 	%rd37, %r591, 4;
	add.s64 	%rd8, %rd7, %rd37;
	@%p5 bra 	$L__BB3_8;
	ld.global.u32 	%r592, [%rd8];
	xor.b32  	%r1023, %r1023, %r592;
	ld.global.u32 	%r593, [%rd8+4];
	xor.b32  	%r1022, %r1022, %r593;
	ld.global.u32 	%r594, [%rd8+8];
	xor.b32  	%r1021, %r1021, %r594;
	ld.global.u32 	%r595, [%rd8+12];
	xor.b32  	%r1020, %r1020, %r595;
	ld.global.u32 	%r596, [%rd8+16];
	xor.b32  	%r1019, %r1019, %r596;
$L__BB3_8:
	and.b32  	%r598, %r588, 2;
	setp.eq.s32 	%p6, %r598, 0;
	@%p6 bra 	$L__BB3_10;
	ld.global.u32 	%r599, [%rd8+20];
	xor.b32  	%r1023, %r1023, %r599;
	ld.global.u32 	%r600, [%rd8+24];
	xor.b32  	%r1022, %r1022, %r600;
	ld.global.u32 	%r601, [%rd8+28];
	xor.b32  	%r1021, %r1021, %r601;
	ld.global.u32 	%r602, [%rd8+32];
	xor.b32  	%r1020, %r1020, %r602;
	ld.global.u32 	%r603, [%rd8+36];
	xor.b32  	%r1019, %r1019, %r603;
$L__BB3_10:
	and.b32  	%r605, %r588, 4;
	setp.eq.s32 	%p7, %r605, 0;
	@%p7 bra 	$L__BB3_12;
	ld.global.u32 	%r606, [%rd8+40];
	xor.b32  	%r1023, %r1023, %r606;
	ld.global.u32 	%r607, [%rd8+44];
	xor.b32  	%r1022, %r1022, %r607;
	ld.global.u32 	%r608, [%rd8+48];
	xor.b32  	%r1021, %r1021, %r608;
	ld.global.u32 	%r609, [%rd8+52];
	xor.b32  	%r1020, %r1020, %r609;
	ld.global.u32 	%r610, [%rd8+56];
	xor.b32  	%r1019, %r1019, %r610;
$L__BB3_12:
	and.b32  	%r612, %r588, 8;
	setp.eq.s32 	%p8, %r612, 0;
	@%p8 bra 	$L__BB3_14;
	ld.global.u32 	%r613, [%rd8+60];
	xor.b32  	%r1023, %r1023, %r613;
	ld.global.u32 	%r614, [%rd8+64];
	xor.b32  	%r1022, %r1022, %r614;
	ld.global.u32 	%r615, [%rd8+68];
	xor.b32  	%r1021, %r1021, %r615;
	ld.global.u32 	%r616, [%rd8+72];
	xor.b32  	%r1020, %r1020, %r616;
	ld.global.u32 	%r617, [%rd8+76];
	xor.b32  	%r1019, %r1019, %r617;
$L__BB3_14:
	and.b32  	%r619, %r588, 16;
	setp.eq.s32 	%p9, %r619, 0;
	@%p9 bra 	$L__BB3_16;
	ld.global.u32 	%r620, [%rd8+80];
	xor.b32  	%r1023, %r1023, %r620;
	ld.global.u32 	%r621, [%rd8+84];
	xor.b32  	%r1022, %r1022, %r621;
	ld.global.u32 	%r622, [%rd8+88];
	xor.b32  	%r1021, %r1021, %r622;
	ld.global.u32 	%r623, [%rd8+92];
	xor.b32  	%r1020, %r1020, %r623;
	ld.global.u32 	%r624, [%rd8+96];
	xor.b32  	%r1019, %r1019, %r624;
$L__BB3_16:
	and.b32  	%r626, %r588, 32;
	setp.eq.s32 	%p10, %r626, 0;
	@%p10 bra 	$L__BB3_18;
	ld.global.u32 	%r627, [%rd8+100];
	xor.b32  	%r1023, %r1023, %r627;
	ld.global.u32 	%r628, [%rd8+104];
	xor.b32  	%r1022, %r1022, %r628;
	ld.global.u32 	%r629, [%rd8+108];
	xor.b32  	%r1021, %r1021, %r629;
	ld.global.u32 	%r630, [%rd8+112];
	xor.b32  	%r1020, %r1020, %r630;
	ld.global.u32 	%r631, [%rd8+116];
	xor.b32  	%r1019, %r1019, %r631;
$L__BB3_18:
	and.b32  	%r633, %r588, 64;
	setp.eq.s32 	%p11, %r633, 0;
	@%p11 bra 	$L__BB3_20;
	ld.global.u32 	%r634, [%rd8+120];
	xor.b32  	%r1023, %r1023, %r634;
	ld.global.u32 	%r635, [%rd8+124];
	xor.b32  	%r1022, %r1022, %r635;
	ld.global.u32 	%r636, [%rd8+128];
	xor.b32  	%r1021, %r1021, %r636;
	ld.global.u32 	%r637, [%rd8+132];
	xor.b32  	%r1020, %r1020, %r637;
	ld.global.u32 	%r638, [%rd8+136];
	xor.b32  	%r1019, %r1019, %r638;
$L__BB3_20:
	and.b32  	%r640, %r588, 128;
	setp.eq.s32 	%p12, %r640, 0;
	@%p12 bra 	$L__BB3_22;
	ld.global.u32 	%r641, [%rd8+140];
	xor.b32  	%r1023, %r1023, %r641;
	ld.global.u32 	%r642, [%rd8+144];
	xor.b32  	%r1022, %r1022, %r642;
	ld.global.u32 	%r643, [%rd8+148];
	xor.b32  	%r1021, %r1021, %r643;
	ld.global.u32 	%r644, [%rd8+152];
	xor.b32  	%r1020, %r1020, %r644;
	ld.global.u32 	%r645, [%rd8+156];
	xor.b32  	%r1019, %r1019, %r645;
$L__BB3_22:
	and.b32  	%r647, %r588, 256;
	setp.eq.s32 	%p13, %r647, 0;
	@%p13 bra 	$L__BB3_24;
	ld.global.u32 	%r648, [%rd8+160];
	xor.b32  	%r1023, %r1023, %r648;
	ld.global.u32 	%r649, [%rd8+164];
	xor.b32  	%r1022, %r1022, %r649;
	ld.global.u32 	%r650, [%rd8+168];
	xor.b32  	%r1021, %r1021, %r650;
	ld.global.u32 	%r651, [%rd8+172];
	xor.b32  	%r1020, %r1020, %r651;
	ld.global.u32 	%r652, [%rd8+176];
	xor.b32  	%r1019, %r1019, %r652;
$L__BB3_24:
	and.b32  	%r654, %r588, 512;
	setp.eq.s32 	%p14, %r654, 0;
	@%p14 bra 	$L__BB3_26;
	ld.global.u32 	%r655, [%rd8+180];
	xor.b32  	%r1023, %r1023, %r655;
	ld.global.u32 	%r656, [%rd8+184];
	xor.b32  	%r1022, %r1022, %r656;
	ld.global.u32 	%r657, [%rd8+188];
	xor.b32  	%r1021, %r1021, %r657;
	ld.global.u32 	%r658, [%rd8+192];
	xor.b32  	%r1020, %r1020, %r658;
	ld.global.u32 	%r659, [%rd8+196];
	xor.b32  	%r1019, %r1019, %r659;
$L__BB3_26:
	and.b32  	%r661, %r588, 1024;
	setp.eq.s32 	%p15, %r661, 0;
	@%p15 bra 	$L__BB3_28;
	ld.global.u32 	%r662, [%rd8+200];
	xor.b32  	%r1023, %r1023, %r662;
	ld.global.u32 	%r663, [%rd8+204];
	xor.b32  	%r1022, %r1022, %r663;
	ld.global.u32 	%r664, [%rd8+208];
	xor.b32  	%r1021, %r1021, %r664;
	ld.global.u32 	%r665, [%rd8+212];
	xor.b32  	%r1020, %r1020, %r665;
	ld.global.u32 	%r666, [%rd8+216];
	xor.b32  	%r1019, %r1019, %r666;
$L__BB3_28:
	and.b32  	%r668, %r588, 2048;
	setp.eq.s32 	%p16, %r668, 0;
	@%p16 bra 	$L__BB3_30;
	ld.global.u32 	%r669, [%rd8+220];
	xor.b32  	%r1023, %r1023, %r669;
	ld.global.u32 	%r670, [%rd8+224];
	xor.b32  	%r1022, %r1022, %r670;
	ld.global.u32 	%r671, [%rd8+228];
	xor.b32  	%r1021, %r1021, %r671;
	ld.global.u32 	%r672, [%rd8+232];
	xor.b32  	%r1020, %r1020, %r672;
	ld.global.u32 	%r673, [%rd8+236];
	xor.b32  	%r1019, %r1019, %r673;
$L__BB3_30:
	and.b32  	%r675, %r588, 4096;
	setp.eq.s32 	%p17, %r675, 0;
	@%p17 bra 	$L__BB3_32;
	ld.global.u32 	%r676, [%rd8+240];
	xor.b32  	%r1023, %r1023, %r676;
	ld.global.u32 	%r677, [%rd8+244];
	xor.b32  	%r1022, %r1022, %r677;
	ld.global.u32 	%r678, [%rd8+248];
	xor.b32  	%r1021, %r1021, %r678;
	ld.global.u32 	%r679, [%rd8+252];
	xor.b32  	%r1020, %r1020, %r679;
	ld.global.u32 	%r680, [%rd8+256];
	xor.b32  	%r1019, %r1019, %r680;
$L__BB3_32:
	and.b32  	%r682, %r588, 8192;
	setp.eq.s32 	%p18, %r682, 0;
	@%p18 bra 	$L__BB3_34;
	ld.global.u32 	%r683, [%rd8+260];
	xor.b32  	%r1023, %r1023, %r683;
	ld.global.u32 	%r684, [%rd8+264];
	xor.b32  	%r1022, %r1022, %r684;
	ld.global.u32 	%r685, [%rd8+268];
	xor.b32  	%r1021, %r1021, %r685;
	ld.global.u32 	%r686, [%rd8+272];
	xor.b32  	%r1020, %r1020, %r686;
	ld.global.u32 	%r687, [%rd8+276];
	xor.b32  	%r1019, %r1019, %r687;
$L__BB3_34:
	and.b32  	%r689, %r588, 16384;
	setp.eq.s32 	%p19, %r689, 0;
	@%p19 bra 	$L__BB3_36;
	ld.global.u32 	%r690, [%rd8+280];
	xor.b32  	%r1023, %r1023, %r690;
	ld.global.u32 	%r691, [%rd8+284];
	xor.b32  	%r1022, %r1022, %r691;
	ld.global.u32 	%r692, [%rd8+288];
	xor.b32  	%r1021, %r1021, %r692;
	ld.global.u32 	%r693, [%rd8+292];
	xor.b32  	%r1020, %r1020, %r693;
	ld.global.u32 	%r694, [%rd8+296];
	xor.b32  	%r1019, %r1019, %r694;
$L__BB3_36:
	and.b32  	%r696, %r588, 32768;
	setp.eq.s32 	%p20, %r696, 0;
	@%p20 bra 	$L__BB3_38;
	ld.global.u32 	%r697, [%rd8+300];
	xor.b32  	%r1023, %r1023, %r697;
	ld.global.u32 	%r698, [%rd8+304];
	xor.b32  	%r1022, %r1022, %r698;
	ld.global.u32 	%r699, [%rd8+308];
	xor.b32  	%r1021, %r1021, %r699;
	ld.global.u32 	%r700, [%rd8+312];
	xor.b32  	%r1020, %r1020, %r700;
	ld.global.u32 	%r701, [%rd8+316];
	xor.b32  	%r1019, %r1019, %r701;
$L__BB3_38:
	add.s32 	%r1018, %r1018, 16;
	setp.ne.s32 	%p21, %r1018, 32;
	@%p21 bra 	$L__BB3_6;
	mad.lo.s32 	%r702, %r1012, -31, %r17;
	add.s32 	%r1012, %r702, 1;
	setp.ne.s32 	%p22, %r1012, 5;
	@%p22 bra 	$L__BB3_5;
	st.local.u32 	[%rd3+4], %r1023;
	st.local.v2.u32 	[%rd3+8], {%r1022, %r1021};
	st.local.v2.u32 	[%rd3+16], {%r1020, %r1019};
	setp.eq.s64 	%p23, %rd6, 1;
	@%p23 bra 	$L__BB3_115;
	mov.b32 	%r1019, 0;
	mov.u32 	%r1112, %r1019;
	mov.u32 	%r1113, %r1019;
	mov.u32 	%r1022, %r1019;
	mov.u32 	%r1023, %r1019;
	mov.u32 	%r1104, %r1019;
$L__BB3_42:
	mul.wide.u32 	%rd38, %r1104, 4;
	add.s64 	%rd39, %rd3, %rd38;
	ld.local.u32 	%r192, [%rd39+4];
	shl.b32 	%r193, %r1104, 5;
	mov.b32 	%r1110, 0;
$L__BB3_43:
	.pragma "nounroll";
	shr.u32 	%r705, %r192, %r1110;
	and.b32  	%r706, %r705, 1;
	setp.eq.b32 	%p24, %r706, 1;
	not.pred 	%p25, %p24;
	add.s32 	%r707, %r193, %r1110;
	mul.lo.s32 	%r708, %r707, 5;
	mul.wide.u32 	%rd40, %r708, 4;
	add.s64 	%rd9, %rd7, %rd40;
	@%p25 bra 	$L__BB3_45;
	ld.global.u32 	%r709, [%rd9];
	xor.b32  	%r1023, %r1023, %r709;
	ld.global.u32 	%r710, [%rd9+4];
	xor.b32  	%r1022, %r1022, %r710;
	ld.global.u32 	%r711, [%rd9+8];
	xor.b32  	%r1113, %r1113, %r711;
	ld.global.u32 	%r712, [%rd9+12];
	xor.b32  	%r1112, %r1112, %r712;
	ld.global.u32 	%r713, [%rd9+16];
	xor.b32  	%r1019, %r1019, %r713;
$L__BB3_45:
	and.b32  	%r715, %r705, 2;
	setp.eq.s32 	%p26, %r715, 0;
	@%p26 bra 	$L__BB3_47;
	ld.global.u32 	%r716, [%rd9+20];
	xor.b32  	%r1023, %r1023, %r716;
	ld.global.u32 	%r717, [%rd9+24];
	xor.b32  	%r1022, %r1022, %r717;
	ld.global.u32 	%r718, [%rd9+28];
	xor.b32  	%r1113, %r1113, %r718;
	ld.global.u32 	%r719, [%rd9+32];
	xor.b32  	%r1112, %r1112, %r719;
	ld.global.u32 	%r720, [%rd9+36];
	xor.b32  	%r1019, %r1019, %r720;
$L__BB3_47:
	and.b32  	%r722, %r705, 4;
	setp.eq.s32 	%p27, %r722, 0;
	@%p27 bra 	$L__BB3_49;
	ld.global.u32 	%r723, [%rd9+40];
	xor.b32  	%r1023, %r1023, %r723;
	ld.global.u32 	%r724, [%rd9+44];
	xor.b32  	%r1022, %r1022, %r724;
	ld.global.u32 	%r725, [%rd9+48];
	xor.b32  	%r1113, %r1113, %r725;
	ld.global.u32 	%r726, [%rd9+52];
	xor.b32  	%r1112, %r1112, %r726;
	ld.global.u32 	%r727, [%rd9+56];
	xor.b32  	%r1019, %r1019, %r727;
$L__BB3_49:
	and.b32  	%r729, %r705, 8;
	setp.eq.s32 	%p28, %r729, 0;
	@%p28 bra 	$L__BB3_51;
	ld.global.u32 	%r730, [%rd9+60];
	xor.b32  	%r1023, %r1023, %r730;
	ld.global.u32 	%r731, [%rd9+64];
	xor.b32  	%r1022, %r1022, %r731;
	ld.global.u32 	%r732, [%rd9+68];
	xor.b32  	%r1113, %r1113, %r732;
	ld.global.u32 	%r733, [%rd9+72];
	xor.b32  	%r1112, %r1112, %r733;
	ld.global.u32 	%r734, [%rd9+76];
	xor.b32  	%r1019, %r1019, %r734;
$L__BB3_51:
	and.b32  	%r736, %r705, 16;
	setp.eq.s32 	%p29, %r736, 0;
	@%p29 bra 	$L__BB3_53;
	ld.global.u32 	%r737, [%rd9+80];
	xor.b32  	%r1023, %r1023, %r737;
	ld.global.u32 	%r738, [%rd9+84];
	xor.b32  	%r1022, %r1022, %r738;
	ld.global.u32 	%r739, [%rd9+88];
	xor.b32  	%r1113, %r1113, %r739;
	ld.global.u32 	%r740, [%rd9+92];
	xor.b32  	%r1112, %r1112, %r740;
	ld.global.u32 	%r741, [%rd9+96];
	xor.b32  	%r1019, %r1019, %r741;
$L__BB3_53:
	and.b32  	%r743, %r705, 32;
	setp.eq.s32 	%p30, %r743, 0;
	@%p30 bra 	$L__BB3_55;
	ld.global.u32 	%r744, [%rd9+100];
	xor.b32  	%r1023, %r1023, %r744;
	ld.global.u32 	%r745, [%rd9+104];
	xor.b32  	%r1022, %r1022, %r745;
	ld.global.u32 	%r746, [%rd9+108];
	xor.b32  	%r1113, %r1113, %r746;
	ld.global.u32 	%r747, [%rd9+112];
	xor.b32  	%r1112, %r1112, %r747;
	ld.global.u32 	%r748, [%rd9+116];
	xor.b32  	%r1019, %r1019, %r748;
$L__BB3_55:
	and.b32  	%r750, %r705, 64;
	setp.eq.s32 	%p31, %r750, 0;
	@%p31 bra 	$L__BB3_57;
	ld.global.u32 	%r751, [%rd9+120];
	xor.b32  	%r1023, %r1023, %r751;
	ld.global.u32 	%r752, [%rd9+124];
	xor.b32  	%r1022, %r1022, %r752;
	ld.global.u32 	%r753, [%rd9+128];
	xor.b32  	%r1113, %r1113, %r753;
	ld.global.u32 	%r754, [%rd9+132];
	xor.b32  	%r1112, %r1112, %r754;
	ld.global.u32 	%r755, [%rd9+136];
	xor.b32  	%r1019, %r1019, %r755;
$L__BB3_57:
	and.b32  	%r757, %r705, 128;
	setp.eq.s32 	%p32, %r757, 0;
	@%p32 bra 	$L__BB3_59;
	ld.global.u32 	%r758, [%rd9+140];
	xor.b32  	%r1023, %r1023, %r758;
	ld.global.u32 	%r759, [%rd9+144];
	xor.b32  	%r1022, %r1022, %r759;
	ld.global.u32 	%r760, [%rd9+148];
	xor.b32  	%r1113, %r1113, %r760;
	ld.global.u32 	%r761, [%rd9+152];
	xor.b32  	%r1112, %r1112, %r761;
	ld.global.u32 	%r762, [%rd9+156];
	xor.b32  	%r1019, %r1019, %r762;
$L__BB3_59:
	and.b32  	%r764, %r705, 256;
	setp.eq.s32 	%p33, %r764, 0;
	@%p33 bra 	$L__BB3_61;
	ld.global.u32 	%r765, [%rd9+160];
	xor.b32  	%r1023, %r1023, %r765;
	ld.global.u32 	%r766, [%rd9+164];
	xor.b32  	%r1022, %r1022, %r766;
	ld.global.u32 	%r767, [%rd9+168];
	xor.b32  	%r1113, %r1113, %r767;
	ld.global.u32 	%r768, [%rd9+172];
	xor.b32  	%r1112, %r1112, %r768;
	ld.global.u32 	%r769, [%rd9+176];
	xor.b32  	%r1019, %r1019, %r769;
$L__BB3_61:
	and.b32  	%r771, %r705, 512;
	setp.eq.s32 	%p34, %r771, 0;
	@%p34 bra 	$L__BB3_63;
	ld.global.u32 	%r772, [%rd9+180];
	xor.b32  	%r1023, %r1023, %r772;
	ld.global.u32 	%r773, [%rd9+184];
	xor.b32  	%r1022, %r1022, %r773;
	ld.global.u32 	%r774, [%rd9+188];
	xor.b32  	%r1113, %r1113, %r774;
	ld.global.u32 	%r775, [%rd9+192];
	xor.b32  	%r1112, %r1112, %r775;
	ld.global.u32 	%r776, [%rd9+196];
	xor.b32  	%r1019, %r1019, %r776;
$L__BB3_63:
	and.b32  	%r778, %r705, 1024;
	setp.eq.s32 	%p35, %r778, 0;
	@%p35 bra 	$L__BB3_65;
	ld.global.u32 	%r779, [%rd9+200];
	xor.b32  	%r1023, %r1023, %r779;
	ld.global.u32 	%r780, [%rd9+204];
	xor.b32  	%r1022, %r1022, %r780;
	ld.global.u32 	%r781, [%rd9+208];
	xor.b32  	%r1113, %r1113, %r781;
	ld.global.u32 	%r782, [%rd9+212];
	xor.b32  	%r1112, %r1112, %r782;
	ld.global.u32 	%r783, [%rd9+216];
	xor.b32  	%r1019, %r1019, %r783;
$L__BB3_65:
	and.b32  	%r785, %r705, 2048;
	setp.eq.s32 	%p36, %r785, 0;
	@%p36 bra 	$L__BB3_67;
	ld.global.u32 	%r786, [%rd9+220];
	xor.b32  	%r1023, %r1023, %r786;
	ld.global.u32 	%r787, [%rd9+224];
	xor.b32  	%r1022, %r1022, %r787;
	ld.global.u32 	%r788, [%rd9+228];
	xor.b32  	%r1113, %r1113, %r788;
	ld.global.u32 	%r789, [%rd9+232];
	xor.b32  	%r1112, %r1112, %r789;
	ld.global.u32 	%r790, [%rd9+236];
	xor.b32  	%r1019, %r1019, %r790;
$L__BB3_67:
	and.b32  	%r792, %r705, 4096;
	setp.eq.s32 	%p37, %r792, 0;
	@%p37 bra 	$L__BB3_69;
	ld.global.u32 	%r793, [%rd9+240];
	xor.b32  	%r1023, %r1023, %r793;
	ld.global.u32 	%r794, [%rd9+244];
	xor.b32  	%r1022, %r1022, %r794;
	ld.global.u32 	%r795, [%rd9+248];
	xor.b32  	%r1113, %r1113, %r795;
	ld.global.u32 	%r796, [%rd9+252];
	xor.b32  	%r1112, %r1112, %r796;
	ld.global.u32 	%r797, [%rd9+256];
	xor.b32  	%r1019, %r1019, %r797;
$L__BB3_69:
	and.b32  	%r799, %r705, 8192;
	setp.eq.s32 	%p38, %r799, 0;
	@%p38 bra 	$L__BB3_71;
	ld.global.u32 	%r800, [%rd9+260];
	xor.b32  	%r1023, %r1023, %r800;
	ld.global.u32 	%r801, [%rd9+264];
	xor.b32  	%r1022, %r1022, %r801;
	ld.global.u32 	%r802, [%rd9+268];
	xor.b32  	%r1113, %r1113, %r802;
	ld.global.u32 	%r803, [%rd9+272];
	xor.b32  	%r1112, %r1112, %r803;
	ld.global.u32 	%r804, [%rd9+276];
	xor.b32  	%r1019, %r1019, %r804;
$L__BB3_71:
	and.b32  	%r806, %r705, 16384;
	setp.eq.s32 	%p39, %r806, 0;
	@%p39 bra 	$L__BB3_73;
	ld.global.u32 	%r807, [%rd9+280];
	xor.b32  	%r1023, %r1023, %r807;
	ld.global.u32 	%r808, [%rd9+284];
	xor.b32  	%r1022, %r1022, %r808;
	ld.global.u32 	%r809, [%rd9+288];
	xor.b32  	%r1113, %r1113, %r809;
	ld.global.u32 	%r810, [%rd9+292];
	xor.b32  	%r1112, %r1112, %r810;
	ld.global.u32 	%r811, [%rd9+296];
	xor.b32  	%r1019, %r1019, %r811;
$L__BB3_73:
	and.b32  	%r813, %r705, 32768;
	setp.eq.s32 	%p40, %r813, 0;
	@%p40 bra 	$L__BB3_75;
	ld.global.u32 	%r814, [%rd9+300];
	xor.b32  	%r1023, %r1023, %r814;
	ld.global.u32 	%r815, [%rd9+304];
	xor.b32  	%r1022, %r1022, %r815;
	ld.global.u32 	%r816, [%rd9+308];
	xor.b32  	%r1113, %r1113, %r816;
	ld.global.u32 	%r817, [%rd9+312];
	xor.b32  	%r1112, %r1112, %r817;
	ld.global.u32 	%r818, [%rd9+316];
	xor.b32  	%r1019, %r1019, %r818;
$L__BB3_75:
	add.s32 	%r1110, %r1110, 16;
	setp.ne.s32 	%p41, %r1110, 32;
	@%p41 bra 	$L__BB3_43;
	mad.lo.s32 	%r819, %r1104, -31, %r193;
	add.s32 	%r1104, %r819, 1;
	setp.ne.s32 	%p42, %r1104, 5;
	@%p42 bra 	$L__BB3_42;
	st.local.u32 	[%rd3+4], %r1023;
	st.local.v2.u32 	[%rd3+8], {%r1022, %r1113};
	st.local.v2.u32 	[%rd3+16], {%r1112, %r1019};
	setp.ne.s64 	%p43, %rd6, 3;
	@%p43 bra 	$L__BB3_115;
	mov.b32 	%r1019, 0;
	mov.u32 	%r1204, %r1019;
	mov.u32 	%r1205, %r1019;
	mov.u32 	%r1022, %r1019;
	mov.u32 	%r1023, %r1019;
	mov.u32 	%r1196, %r1019;
$L__BB3_79:
	mul.wide.u32 	%rd41, %r1196, 4;
	add.s64 	%rd42, %rd3, %rd41;
	ld.local.u32 	%r368, [%rd42+4];
	shl.b32 	%r369, %r1196, 5;
	mov.b32 	%r1202, 0;
$L__BB3_80:
	.pragma "nounroll";
	shr.u32 	%r822, %r368, %r1202;
	and.b32  	%r823, %r822, 1;
	setp.eq.b32 	%p44, %r823, 1;
	not.pred 	%p45, %p44;
	add.s32 	%r824, %r369, %r1202;
	mul.lo.s32 	%r825, %r824, 5;
	mul.wide.u32 	%rd43, %r825, 4;
	add.s64 	%rd10, %rd7, %rd43;
	@%p45 bra 	$L__BB3_82;
	ld.global.u32 	%r826, [%rd10];
	xor.b32  	%r1023, %r1023, %r826;
	ld.global.u32 	%r827, [%rd10+4];
	xor.b32  	%r1022, %r1022, %r827;
	ld.global.u32 	%r828, [%rd10+8];
	xor.b32  	%r1205, %r1205, %r828;
	ld.global.u32 	%r829, [%rd10+12];
	xor.b32  	%r1204, %r1204, %r829;
	ld.global.u32 	%r830, [%rd10+16];
	xor.b32  	%r1019, %r1019, %r830;
$L__BB3_82:
	and.b32  	%r832, %r822, 2;
	setp.eq.s32 	%p46, %r832, 0;
	@%p46 bra 	$L__BB3_84;
	ld.global.u32 	%r833, [%rd10+20];
	xor.b32  	%r1023, %r1023, %r833;
	ld.global.u32 	%r834, [%rd10+24];
	xor.b32  	%r1022, %r1022, %r834;
	ld.global.u32 	%r835, [%rd10+28];
	xor.b32  	%r1205, %r1205, %r835;
	ld.global.u32 	%r836, [%rd10+32];
	xor.b32  	%r1204, %r1204, %r836;
	ld.global.u32 	%r837, [%rd10+36];
	xor.b32  	%r1019, %r1019, %r837;
$L__BB3_84:
	and.b32  	%r839, %r822, 4;
	setp.eq.s32 	%p47, %r839, 0;
	@%p47 bra 	$L__BB3_86;
	ld.global.u32 	%r840, [%rd10+40];
	xor.b32  	%r1023, %r1023, %r840;
	ld.global.u32 	%r841, [%rd10+44];
	xor.b32  	%r1022, %r1022, %r841;
	ld.global.u32 	%r842, [%rd10+48];
	xor.b32  	%r1205, %r1205, %r842;
	ld.global.u32 	%r843, [%rd10+52];
	xor.b32  	%r1204, %r1204, %r843;
	ld.global.u32 	%r844, [%rd10+56];
	xor.b32  	%r1019, %r1019, %r844;
$L__BB3_86:
	and.b32  	%r846, %r822, 8;
	setp.eq.s32 	%p48, %r846, 0;
	@%p48 bra 	$L__BB3_88;
	ld.global.u32 	%r847, [%rd10+60];
	xor.b32  	%r1023, %r1023, %r847;
	ld.global.u32 	%r848, [%rd10+64];
	xor.b32  	%r1022, %r1022, %r848;
	ld.global.u32 	%r849, [%rd10+68];
	xor.b32  	%r1205, %r1205, %r849;
	ld.global.u32 	%r850, [%rd10+72];
	xor.b32  	%r1204, %r1204, %r850;
	ld.global.u32 	%r851, [%rd10+76];
	xor.b32  	%r1019, %r1019, %r851;
$L__BB3_88:
	and.b32  	%r853, %r822, 16;
	setp.eq.s32 	%p49, %r853, 0;
	@%p49 bra 	$L__BB3_90;
	ld.global.u32 	%r854, [%rd10+80];
	xor.b32  	%r1023, %r1023, %r854;
	ld.global.u32 	%r855, [%rd10+84];
	xor.b32  	%r1022, %r1022, %r855;
	ld.global.u32 	%r856, [%rd10+88];
	xor.b32  	%r1205, %r1205, %r856;
	ld.global.u32 	%r857, [%rd10+92];
	xor.b32  	%r1204, %r1204, %r857;
	ld.global.u32 	%r858, [%rd10+96];
	xor.b32  	%r1019, %r1019, %r858;
$L__BB3_90:
	and.b32  	%r860, %r822, 32;
	setp.eq.s32 	%p50, %r860, 0;
	@%p50 bra 	$L__BB3_92;
	ld.global.u32 	%r861, [%rd10+100];
	xor.b32  	%r1023, %r1023, %r861;
	ld.global.u32 	%r862, [%rd10+104];
	xor.b32  	%r1022, %r1022, %r862;
	ld.global.u32 	%r863, [%rd10+108];
	xor.b32  	%r1205, %r1205, %r863;
	ld.global.u32 	%r864, [%rd10+112];
	xor.b32  	%r1204, %r1204, %r864;
	ld.global.u32 	%r865, [%rd10+116];
	xor.b32  	%r1019, %r1019, %r865;
$L__BB3_92:
	and.b32  	%r867, %r822, 64;
	setp.eq.s32 	%p51, %r867, 0;
	@%p51 bra 	$L__BB3_94;
	ld.global.u32 	%r868, [%rd10+120];
	xor.b32  	%r1023, %r1023, %r868;
	ld.global.u32 	%r869, [%rd10+124];
	xor.b32  	%r1022, %r1022, %r869;
	ld.global.u32 	%r870, [%rd10+128];
	xor.b32  	%r1205, %r1205, %r870;
	ld.global.u32 	%r871, [%rd10+132];
	xor.b32  	%r1204, %r1204, %r871;
	ld.global.u32 	%r872, [%rd10+136];
	xor.b32  	%r1019, %r1019, %r872;
$L__BB3_94:
	and.b32  	%r874, %r822, 128;
	setp.eq.s32 	%p52, %r874, 0;
	@%p52 bra 	$L__BB3_96;
	ld.global.u32 	%r875, [%rd10+140];
	xor.b32  	%r1023, %r1023, %r875;
	ld.global.u32 	%r876, [%rd10+144];
	xor.b32  	%r1022, %r1022, %r876;
	ld.global.u32 	%r877, [%rd10+148];
	xor.b32  	%r1205, %r1205, %r877;
	ld.global.u32 	%r878, [%rd10+152];
	xor.b32  	%r1204, %r1204, %r878;
	ld.global.u32 	%r879, [%rd10+156];
	xor.b32  	%r1019, %r1019, %r879;
$L__BB3_96:
	and.b32  	%r881, %r822, 256;
	setp.eq.s32 	%p53, %r881, 0;
	@%p53 bra 	$L__BB3_98;
	ld.global.u32 	%r882, [%rd10+160];
	xor.b32  	%r1023, %r1023, %r882;
	ld.global.u32 	%r883, [%rd10+164];
	xor.b32  	%r1022, %r1022, %r883;
	ld.global.u32 	%r884, [%rd10+168];
	xor.b32  	%r1205, %r1205, %r884;
	ld.global.u32 	%r885, [%rd10+172];
	xor.b32  	%r1204, %r1204, %r885;
	ld.global.u32 	%r886, [%rd10+176];
	xor.b32  	%r1019, %r1019, %r886;
$L__BB3_98:
	and.b32  	%r888, %r822, 512;
	setp.eq.s32 	%p54, %r888, 0;
	@%p54 bra 	$L__BB3_100;
	ld.global.u32 	%r889, [%rd10+180];
	xor.b32  	%r1023, %r1023, %r889;
	ld.global.u32 	%r890, [%rd10+184];
	xor.b32  	%r1022, %r1022, %r890;
	ld.global.u32 	%r891, [%rd10+188];
	xor.b32  	%r1205, %r1205, %r891;
	ld.global.u32 	%r892, [%rd10+192];
	xor.b32  	%r1204, %r1204, %r892;
	ld.global.u32 	%r893, [%rd10+196];
	xor.b32  	%r1019, %r1019, %r893;
$L__BB3_100:
	and.b32  	%r895, %r822, 1024;
	setp.eq.s32 	%p55, %r895, 0;
	@%p55 bra 	$L__BB3_102;
	ld.global.u32 	%r896, [%rd10+200];
	xor.b32  	%r1023, %r1023, %r896;
	ld.global.u32 	%r897, [%rd10+204];
	xor.b32  	%r1022, %r1022, %r897;
	ld.global.u32 	%r898, [%rd10+208];
	xor.b32  	%r1205, %r1205, %r898;
	ld.global.u32 	%r899, [%rd10+212];
	xor.b32  	%r1204, %r1204, %r899;
	ld.global.u32 	%r900, [%rd10+216];
	xor.b32  	%r1019, %r1019, %r900;
$L__BB3_102:
	and.b32  	%r902, %r822, 2048;
	setp.eq.s32 	%p56, %r902, 0;
	@%p56 bra 	$L__BB3_104;
	ld.global.u32 	%r903, [%rd10+220];
	xor.b32  	%r1023, %r1023, %r903;
	ld.global.u32 	%r904, [%rd10+224];
	xor.b32  	%r1022, %r1022, %r904;
	ld.global.u32 	%r905, [%rd10+228];
	xor.b32  	%r1205, %r1205, %r905;
	ld.global.u32 	%r906, [%rd10+232];
	xor.b32  	%r1204, %r1204, %r906;
	ld.global.u32 	%r907, [%rd10+236];
	xor.b32  	%r1019, %r1019, %r907;
$L__BB3_104:
	and.b32  	%r909, %r822, 4096;
	setp.eq.s32 	%p57, %r909, 0;
	@%p57 bra 	$L__BB3_106;
	ld.global.u32 	%r910, [%rd10+240];
	xor.b32  	%r1023, %r1023, %r910;
	ld.global.u32 	%r911, [%rd10+244];
	xor.b32  	%r1022, %r1022, %r911;
	ld.global.u32 	%r912, [%rd10+248];
	xor.b32  	%r1205, %r1205, %r912;
	ld.global.u32 	%r913, [%rd10+252];
	xor.b32  	%r1204, %r1204, %r913;
	ld.global.u32 	%r914, [%rd10+256];
	xor.b32  	%r1019, %r1019, %r914;
$L__BB3_106:
	and.b32  	%r916, %r822, 8192;
	setp.eq.s32 	%p58, %r916, 0;
	@%p58 bra 	$L__BB3_108;
	ld.global.u32 	%r917, [%rd10+260];
	xor.b32  	%r1023, %r1023, %r917;
	ld.global.u32 	%r918, [%rd10+264];
	xor.b32  	%r1022, %r1022, %r918;
	ld.global.u32 	%r919, [%rd10+268];
	xor.b32  	%r1205, %r1205, %r919;
	ld.global.u32 	%r920, [%rd10+272];
	xor.b32  	%r1204, %r1204, %r920;
	ld.global.u32 	%r921, [%rd10+276];
	xor.b32  	%r1019, %r1019, %r921;
$L__BB3_108:
	and.b32  	%r923, %r822, 16384;
	setp.eq.s32 	%p59, %r923, 0;
	@%p59 bra 	$L__BB3_110;
	ld.global.u32 	%r924, [%rd10+280];
	xor.b32  	%r1023, %r1023, %r924;
	ld.global.u32 	%r925, [%rd10+284];
	xor.b32  	%r1022, %r1022, %r925;
	ld.global.u32 	%r926, [%rd10+288];
	xor.b32  	%r1205, %r1205, %r926;
	ld.global.u32 	%r927, [%rd10+292];
	xor.b32  	%r1204, %r1204, %r927;
	ld.global.u32 	%r928, [%rd10+296];
	xor.b32  	%r1019, %r1019, %r928;
$L__BB3_110:
	and.b32  	%r930, %r822, 32768;
	setp.eq.s32 	%p60, %r930, 0;
	@%p60 bra 	$L__BB3_112;
	ld.global.u32 	%r931, [%rd10+300];
	xor.b32  	%r1023, %r1023, %r931;
	ld.global.u32 	%r932, [%rd10+304];
	xor.b32  	%r1022, %r1022, %r932;
	ld.global.u32 	%r933, [%rd10+308];
	xor.b32  	%r1205, %r1205, %r933;
	ld.global.u32 	%r934, [%rd10+312];
	xor.b32  	%r1204, %r1204, %r934;
	ld.global.u32 	%r935, [%rd10+316];
	xor.b32  	%r1019, %r1019, %r935;
$L__BB3_112:
	add.s32 	%r1202, %r1202, 16;
	setp.ne.s32 	%p61, %r1202, 32;
	@%p61 bra 	$L__BB3_80;
	mad.lo.s32 	%r936, %r1196, -31, %r369;
	add.s32 	%r1196, %r936, 1;
	setp.ne.s32 	%p62, %r1196, 5;
	@%p62 bra 	$L__BB3_79;
	st.local.u32 	[%rd3+4], %r1023;
	st.local.v2.u32 	[%rd3+8], {%r1022, %r1205};
	st.local.v2.u32 	[%rd3+16], {%r1204, %r1019};
$L__BB3_115:
	shr.u64 	%rd69, %rd5, 2;
	add.s32 	%r1006, %r1006, 1;
	setp.gt.u64 	%p63, %rd5, 3;
	@%p63 bra 	$L__BB3_3;
$L__BB3_116:
	shr.u32 	%r937, %r1023, 2;
	xor.b32  	%r938, %r937, %r1023;
	shl.b32 	%r939, %r1019, 4;
	shl.b32 	%r940, %r938, 1;
	xor.b32  	%r941, %r940, %r939;
	xor.b32  	%r942, %r941, %r938;
	xor.b32  	%r943, %r942, %r1019;
	add.s32 	%r944, %r2, %r943;
	add.s32 	%r945, %r944, 362437;
	cvt.rn.f32.u32 	%f14, %r945;
	fma.rn.f32 	%f15, %f14, 0f2F800000, 0f2F000000;
	shr.u32 	%r946, %r1022, 2;
	xor.b32  	%r947, %r946, %r1022;
	shl.b32 	%r948, %r943, 4;
	shl.b32 	%r949, %r947, 1;
	xor.b32  	%r950, %r949, %r948;
	xor.b32  	%r951, %r950, %r947;
	xor.b32  	%r952, %r951, %r943;
	add.s32 	%r953, %r2, %r952;
	add.s32 	%r954, %r953, 724874;
	cvt.rn.f32.u32 	%f16, %r954;
	fma.rn.f32 	%f17, %f16, 0f2F800000, 0f2F000000;
	setp.lt.f32 	%p64, %f15, 0f00800000;
	mul.f32 	%f18, %f15, 0f4B000000;
	selp.f32 	%f19, %f18, %f15, %p64;
	selp.f32 	%f20, 0fC1B80000, 0f00000000, %p64;
	mov.b32 	%r955, %f19;
	add.s32 	%r956, %r955, -1059760811;
	and.b32  	%r957, %r956, -8388608;
	sub.s32 	%r958, %r955, %r957;
	mov.b32 	%f21, %r958;
	cvt.rn.f32.s32 	%f22, %r957;
	fma.rn.f32 	%f23, %f22, 0f34000000, %f20;
	add.f32 	%f24, %f21, 0fBF800000;
	fma.rn.f32 	%f25, %f24, 0fBE055027, 0f3E1039F6;
	fma.rn.f32 	%f26, %f25, %f24, 0fBDF8CDCC;
	fma.rn.f32 	%f27, %f26, %f24, 0f3E0F2955;
	fma.rn.f32 	%f28, %f27, %f24, 0fBE2AD8B9;
	fma.rn.f32 	%f29, %f28, %f24, 0f3E4CED0B;
	fma.rn.f32 	%f30, %f29, %f24, 0fBE7FFF22;
	fma.rn.f32 	%f31, %f30, %f24, 0f3EAAAA78;
	fma.rn.f32 	%f32, %f31, %f24, 0fBF000000;
	mul.f32 	%f33, %f24, %f32;
	fma.rn.f32 	%f34, %f33, %f24, %f24;
	fma.rn.f32 	%f35, %f23, 0f3F317218, %f34;
	setp.gt.u32 	%p65, %r955, 2139095039;
	fma.rn.f32 	%f36, %f19, 0f7F800000, 0f7F800000;
	selp.f32 	%f37, %f36, %f35, %p65;
	setp.eq.f32 	%p66, %f19, 0f00000000;
	mul.f32 	%f38, %f37, 0fC0000000;
	selp.f32 	%f1, 0f7F800000, %f38, %p66;
	cvt.f64.f32 	%fd1, %f17;
	mul.f64 	%fd2, %fd1, 0d401921FB54442D18;
	cvt.rn.f32.f64 	%f2, %fd2;
	mul.f32 	%f39, %f2, 0f3F22F983;
	cvt.rni.s32.f32 	%r1296, %f39;
	cvt.rn.f32.s32 	%f40, %r1296;
	fma.rn.f32 	%f41, %f40, 0fBFC90FDA, %f2;
	fma.rn.f32 	%f42, %f40, 0fB3A22168, %f41;
	fma.rn.f32 	%f95, %f40, 0fA7C234C5, %f42;
	abs.f32 	%f4, %f2;
	setp.ltu.f32 	%p67, %f4, 0f47CE4780;
	mov.u32 	%r1292, %r1296;
	mov.f32 	%f94, %f95;
	@%p67 bra 	$L__BB3_124;
	setp.neu.f32 	%p68, %f4, 0f7F800000;
	@%p68 bra 	$L__BB3_119;
	mov.f32 	%f45, 0f00000000;
	mul.rn.f32 	%f94, %f2, %f45;
	mov.b32 	%r1292, 0;
	bra.uni 	$L__BB3_124;
$L__BB3_119:
	mov.b32 	%r546, %f2;
	shl.b32 	%r960, %r546, 8;
	or.b32  	%r547, %r960, -2147483648;
	mov.b64 	%rd72, 0;
	mov.b32 	%r1289, 0;
	mov.u64 	%rd70, __cudart_i2opi_f;
	mov.u64 	%rd71, %rd2;
$L__BB3_120:
	.pragma "nounroll";
	ld.global.nc.u32 	%r961, [%rd70];
	mad.wide.u32 	%rd46, %r961, %r547, %rd72;
	shr.u64 	%rd72, %rd46, 32;
	st.local.u32 	[%rd71], %rd46;
	add.s32 	%r1289, %r1289, 1;
	add.s64 	%rd71, %rd71, 4;
	add.s64 	%rd70, %rd70, 4;
	setp.ne.s32 	%p69, %r1289, 6;
	@%p69 bra 	$L__BB3_120;
	shr.u32 	%r962, %r546, 23;
	st.local.u32 	[%rd2+24], %rd72;
	and.b32  	%r550, %r962, 31;
	and.b32  	%r963, %r962, 224;
	add.s32 	%r964, %r963, -128;
	shr.u32 	%r965, %r964, 5;
	mul.wide.u32 	%rd47, %r965, 4;
	sub.s64 	%rd18, %rd2, %rd47;
	ld.local.u32 	%r1290, [%rd18+24];
	ld.local.u32 	%r1291, [%rd18+20];
	setp.eq.s32 	%p70, %r550, 0;
	@%p70 bra 	$L__BB3_123;
	shf.l.wrap.b32 	%r1290, %r1291, %r1290, %r550;
	ld.local.u32 	%r966, [%rd18+16];
	shf.l.wrap.b32 	%r1291, %r966, %r1291, %r550;
$L__BB3_123:
	shr.u32 	%r967, %r1290, 30;
	shf.l.wrap.b32 	%r968, %r1291, %r1290, 2;
	shl.b32 	%r969, %r1291, 2;
	shr.u32 	%r970, %r968, 31;
	add.s32 	%r971, %r970, %r967;
	neg.s32 	%r972, %r971;
	setp.lt.s32 	%p71, %r546, 0;
	selp.b32 	%r1292, %r972, %r971, %p71;
	xor.b32  	%r973, %r968, %r546;
	shr.s32 	%r974, %r968, 31;
	xor.b32  	%r975, %r974, %r968;
	xor.b32  	%r976, %r974, %r969;
	cvt.u64.u32 	%rd48, %r975;
	shl.b64 	%rd49, %rd48, 32;
	cvt.u64.u32 	%rd50, %r976;
	or.b64  	%rd51, %rd49, %rd50;
	cvt.rn.f64.s64 	%fd3, %rd51;
	mul.f64 	%fd4, %fd3, 0d3BF921FB54442D19;
	cvt.rn.f32.f64 	%f43, %fd4;
	neg.f32 	%f44, %f43;
	setp.lt.s32 	%p72, %r973, 0;
	selp.f32 	%f94, %f44, %f43, %p72;
$L__BB3_124:
	setp.ltu.f32 	%p73, %f4, 0f47CE4780;
	add.s32 	%r978, %r1292, 1;
	mul.rn.f32 	%f46, %f94, %f94;
	and.b32  	%r979, %r1292, 1;
	setp.eq.b32 	%p74, %r979, 1;
	selp.f32 	%f47, %f94, 0f3F800000, %p74;
	fma.rn.f32 	%f48, %f46, %f47, 0f00000000;
	fma.rn.f32 	%f49, %f46, 0f37CBAC00, 0fBAB607ED;
	selp.f32 	%f50, 0fB94D4153, %f49, %p74;
	selp.f32 	%f51, 0f3C0885E4, 0f3D2AAABB, %p74;
	fma.rn.f32 	%f52, %f50, %f46, %f51;
	selp.f32 	%f53, 0fBE2AAAA8, 0fBEFFFFFF, %p74;
	fma.rn.f32 	%f54, %f52, %f46, %f53;
	fma.rn.f32 	%f55, %f54, %f48, %f47;
	and.b32  	%r980, %r978, 2;
	setp.eq.s32 	%p75, %r980, 0;
	mov.f32 	%f56, 0f00000000;
	sub.f32 	%f57, %f56, %f55;
	selp.f32 	%f8, %f55, %f57, %p75;
	@%p73 bra 	$L__BB3_132;
	setp.neu.f32 	%p76, %f4, 0f7F800000;
	@%p76 bra 	$L__BB3_127;
	mov.f32 	%f60, 0f00000000;
	mul.rn.f32 	%f95, %f2, %f60;
	mov.b32 	%r1296, 0;
	bra.uni 	$L__BB3_132;
$L__BB3_127:
	mov.b32 	%r559, %f2;
	shl.b32 	%r982, %r559, 8;
	or.b32  	%r560, %r982, -2147483648;
	mov.b64 	%rd75, 0;
	mov.b32 	%r1293, 0;
	mov.u64 	%rd73, __cudart_i2opi_f;
	mov.u64 	%rd74, %rd1;
$L__BB3_128:
	.pragma "nounroll";
	ld.global.nc.u32 	%r983, [%rd73];
	mad.wide.u32 	%rd54, %r983, %r560, %rd75;
	shr.u64 	%rd75, %rd54, 32;
	st.local.u32 	[%rd74], %rd54;
	add.s32 	%r1293, %r1293, 1;
	add.s64 	%rd74, %rd74, 4;
	add.s64 	%rd73, %rd73, 4;
	setp.ne.s32 	%p77, %r1293, 6;
	@%p77 bra 	$L__BB3_128;
	shr.u32 	%r984, %r559, 23;
	st.local.u32 	[%rd1+24], %rd75;
	and.b32  	%r563, %r984, 31;
	and.b32  	%r985, %r984, 224;
	add.s32 	%r986, %r985, -128;
	shr.u32 	%r987, %r986, 5;
	mul.wide.u32 	%rd55, %r987, 4;
	sub.s64 	%rd25, %rd1, %rd55;
	ld.local.u32 	%r1294, [%rd25+24];
	ld.local.u32 	%r1295, [%rd25+20];
	setp.eq.s32 	%p78, %r563, 0;
	@%p78 bra 	$L__BB3_131;
	shf.l.wrap.b32 	%r1294, %r1295, %r1294, %r563;
	ld.local.u32 	%r988, [%rd25+16];
	shf.l.wrap.b32 	%r1295, %r988, %r1295, %r563;
$L__BB3_131:
	shr.u32 	%r989, %r1294, 30;
	shf.l.wrap.b32 	%r990, %r1295, %r1294, 2;
	shl.b32 	%r991, %r1295, 2;
	shr.u32 	%r992, %r990, 31;
	add.s32 	%r993, %r992, %r989;
	neg.s32 	%r994, %r993;
	setp.lt.s32 	%p79, %r559, 0;
	selp.b32 	%r1296, %r994, %r993, %p79;
	xor.b32  	%r995, %r990, %r559;
	shr.s32 	%r996, %r990, 31;
	xor.b32  	%r997, %r996, %r990;
	xor.b32  	%r998, %r996, %r991;
	cvt.u64.u32 	%rd56, %r997;
	shl.b64 	%rd57, %rd56, 32;
	cvt.u64.u32 	%rd58, %r998;
	or.b64  	%rd59, %rd57, %rd58;
	cvt.rn.f64.s64 	%fd5, %rd59;
	mul.f64 	%fd6, %fd5, 0d3BF921FB54442D19;
	cvt.rn.f32.f64 	%f58, %fd6;
	neg.f32 	%f59, %f58;
	setp.lt.s32 	%p80, %r995, 0;
	selp.f32 	%f95, %f59, %f58, %p80;
$L__BB3_132:
	ld.param.u64 	%rd68, [init_light_source_param_2];
	ld.param.u64 	%rd67, [init_light_source_param_1];
	ld.param.u64 	%rd66, [init_light_source_param_0];
	sqrt.rn.f32 	%f61, %f1;
	cvta.to.global.u64 	%rd60, %rd68;
	mul.rn.f32 	%f62, %f95, %f95;
	and.b32  	%r1000, %r1296, 1;
	setp.eq.b32 	%p81, %r1000, 1;
	selp.f32 	%f63, 0f3F800000, %f95, %p81;
	fma.rn.f32 	%f64, %f62, %f63, 0f00000000;
	fma.rn.f32 	%f65, %f62, 0f37CBAC00, 0fBAB607ED;
	selp.f32 	%f66, %f65, 0fB94D4153, %p81;
	selp.f32 	%f67, 0f3D2AAABB, 0f3C0885E4, %p81;
	fma.rn.f32 	%f68, %f66, %f62, %f67;
	selp.f32 	%f69, 0fBEFFFFFF, 0fBE2AAAA8, %p81;
	fma.rn.f32 	%f70, %f68, %f62, %f69;
	fma.rn.f32 	%f71, %f70, %f64, %f63;
	and.b32  	%r1001, %r1296, 2;
	setp.eq.s32 	%p82, %r1001, 0;
	mov.f32 	%f72, 0f00000000;
	sub.f32 	%f73, %f72, %f71;
	selp.f32 	%f74, %f71, %f73, %p82;
	mul.f32 	%f75, %f61, %f74;
	mul.f32 	%f76, %f61, %f8;
	fma.rn.f32 	%f77, %f13, %f76, %f12;
	fma.rn.f32 	%f78, %f13, %f75, %f12;
	ld.global.f32 	%f79, [%rd60];
	ld.global.f32 	%f80, [%rd60+12];
	mul.f32 	%f81, %f80, %f78;
	fma.rn.f32 	%f82, %f77, %f79, %f81;
	mul.lo.s32 	%r1002, %r1, 3;
	cvta.to.global.u64 	%rd61, %rd66;
	mul.wide.s32 	%rd62, %r1002, 4;
	add.s64 	%rd63, %rd61, %rd62;
	st.global.f32 	[%rd63], %f82;
	ld.global.f32 	%f83, [%rd60+4];
	ld.global.f32 	%f84, [%rd60+16];
	mul.f32 	%f85, %f84, %f78;
	fma.rn.f32 	%f86, %f77, %f83, %f85;
	st.global.f32 	[%rd63+4], %f86;
	ld.global.f32 	%f87, [%rd60+8];
	ld.global.f32 	%f88, [%rd60+20];
	mul.f32 	%f89, %f88, %f78;
	fma.rn.f32 	%f90, %f77, %f87, %f89;
	st.global.f32 	[%rd63+8], %f90;
	ld.global.f32 	%f91, [%rd60+24];
	cvta.to.global.u64 	%rd64, %rd67;
	add.s64 	%rd65, %rd64, %rd62;
	st.global.f32 	[%rd65], %f91;
	ld.global.f32 	%f92, [%rd60+28];
	st.global.f32 	[%rd65+4], %f92;
	ld.global.f32 	%f93, [%rd60+32];
	st.global.f32 	[%rd65+8], %f93;
$L__BB3_133:
	ret;

}
	// .globl	test_norm_distrib_light_source
.visible .entry test_norm_distrib_light_source(
	.param .u64 .ptr .align 1 test_norm_distrib_light_source_param_0,
	.param .u64 .ptr .align 1 test_norm_distrib_light_source_param_1,
	.param .u32 test_norm_distrib_light_source_param_2,
	.param .u32 test_norm_distrib_light_source_param_3,
	.param .u32 test_norm_distrib_light_source_param_4
)
{
	.reg .pred 	%p<28>;
	.reg .b16 	%rs<16>;
	.reg .b32 	%r<39>;
	.reg .b32 	%f<93>;
	.reg .b64 	%rd<17>;

	ld.param.u64 	%rd9, [test_norm_distrib_light_source_param_0];
	ld.param.u64 	%rd8, [test_norm_distrib_light_source_param_1];
	ld.param.u32 	%r17, [test_norm_distrib_light_source_param_2];
	ld.param.u32 	%r18, [test_norm_distrib_light_source_param_3];
	ld.param.u32 	%r19, [test_norm_distrib_light_source_param_4];
	cvta.to.global.u64 	%rd1, %rd9;
	mov.u32 	%r21, %ctaid.x;
	mov.u32 	%r22, %ntid.x;
	mov.u32 	%r23, %tid.x;
	mad.lo.s32 	%r1, %r21, %r22, %r23;
	mov.u32 	%r24, %ctaid.y;
	mov.u32 	%r25, %ntid.y;
	mov.u32 	%r26, %tid.y;
	mad.lo.s32 	%r27, %r24, %r25, %r26;
	setp.ge.s32 	%p1, %r1, %r18;
	setp.ge.s32 	%p2, %r27, %r19;
	or.pred  	%p3, %p1, %p2;
	@%p3 bra 	$L__BB4_42;
	mul.lo.s32 	%r3, %r18, %r27;
	setp.lt.s32 	%p4, %r17, 1;
	@%p4 bra 	$L__BB4_42;
	add.s32 	%r29, %r3, %r1;
	mul.lo.s32 	%r30, %r29, 3;
	cvt.rn.f32.s32 	%f1, %r1;
	cvt.rn.f32.u32 	%f2, %r27;
	cvt.s64.s32 	%rd10, %r30;
	cvta.to.global.u64 	%rd11, %rd8;
	add.s64 	%rd2, %rd11, %rd10;
	and.b32  	%r4, %r17, 7;
	setp.lt.u32 	%p5, %r17, 8;
	mov.b32 	%r37, 0;
	@%p5 bra 	$L__BB4_21;
	and.b32  	%r37, %r17, 2147483640;
	neg.s32 	%r35, %r37;
	add.s64 	%rd16, %rd1, 32;
$L__BB4_4:
	.pragma "nounroll";
	ld.global.f32 	%f3, [%rd16+-32];
	sub.f32 	%f4, %f3, %f1;
	ld.global.f32 	%f5, [%rd16+-28];
	sub.f32 	%f6, %f5, %f2;
	mul.f32 	%f7, %f6, %f6;
	fma.rn.f32 	%f8, %f4, %f4, %f7;
	setp.geu.f32 	%p6, %f8, 0f40A00000;
	@%p6 bra 	$L__BB4_6;
	mov.b16 	%rs1, 255;
	st.global.u8 	[%rd2], %rs1;
	st.global.u8 	[%rd2+1], %rs1;
	st.global.u8 	[%rd2+2], %rs1;
$L__BB4_6:
	ld.global.f32 	%f9, [%rd16+-24];
	sub.f32 	%f10, %f9, %f1;
	ld.global.f32 	%f11, [%rd16+-20];
	sub.f32 	%f12, %f11, %f2;
	mul.f32 	%f13, %f12, %f12;
	fma.rn.f32 	%f14, %f10, %f10, %f13;
	setp.geu.f32 	%p7, %f14, 0f40A00000;
	@%p7 bra 	$L__BB4_8;
	mov.b16 	%rs2, 255;
	st.global.u8 	[%rd2], %rs2;
	st.global.u8 	[%rd2+1], %rs2;
	st.global.u8 	[%rd2+2], %rs2;
$L__BB4_8:
	ld.global.f32 	%f15, [%rd16+-16];
	sub.f32 	%f16, %f15, %f1;
	ld.global.f32 	%f17, [%rd16+-12];
	sub.f32 	%f18, %f17, %f2;
	mul.f32 	%f19, %f18, %f18;
	fma.rn.f32 	%f20, %f16, %f16, %f19;
	setp.geu.f32 	%p8, %f20, 0f40A00000;
	@%p8 bra 	$L__BB4_10;
	mov.b16 	%rs3, 255;
	st.global.u8 	[%rd2], %rs3;
	st.global.u8 	[%rd2+1], %rs3;
	st.global.u8 	[%rd2+2], %rs3;
$L__BB4_10:
	ld.global.f32 	%f21, [%rd16+-8];
	sub.f32 	%f22, %f21, %f1;
	ld.global.f32 	%f23, [%rd16+-4];
	sub.f32 	%f24, %f23, %f2;
	mul.f32 	%f25, %f24, %f24;
	fma.rn.f32 	%f26, %f22, %f22, %f25;
	setp.geu.f32 	%p9, %f26, 0f40A00000;
	@%p9 bra 	$L__BB4_12;
	mov.b16 	%rs4, 255;
	st.global.u8 	[%rd2], %rs4;
	st.global.u8 	[%rd2+1], %rs4;
	st.global.u8 	[%rd2+2], %rs4;
$L__BB4_12:
	ld.global.f32 	%f27, [%rd16];
	sub.f32 	%f28, %f27, %f1;
	ld.global.f32 	%f29, [%rd16+4];
	sub.f32 	%f30, %f29, %f2;
	mul.f32 	%f31, %f30, %f30;
	fma.rn.f32 	%f32, %f28, %f28, %f31;
	setp.geu.f32 	%p10, %f32, 0f40A00000;
	@%p10 bra 	$L__BB4_14;
	mov.b16 	%rs5, 255;
	st.global.u8 	[%rd2], %rs5;
	st.global.u8 	[%rd2+1], %rs5;
	st.global.u8 	[%rd2+2], %rs5;
$L__BB4_14:
	ld.global.f32 	%f33, [%rd16+8];
	sub.f32 	%f34, %f33, %f1;
	ld.global.f32 	%f35, [%rd16+12];
	sub.f32 	%f36, %f35, %f2;
	mul.f32 	%f37, %f36, %f36;
	fma.rn.f32 	%f38, %f34, %f34, %f37;
	setp.geu.f32 	%p11, %f38, 0f40A00000;
	@%p11 bra 	$L__BB4_16;
	mov.b16 	%rs6, 255;
	st.global.u8 	[%rd2], %rs6;
	st.global.u8 	[%rd2+1], %rs6;
	st.global.u8 	[%rd2+2], %rs6;
$L__BB4_16:
	ld.global.f32 	%f39, [%rd16+16];
	sub.f32 	%f40, %f39, %f1;
	ld.global.f32 	%f41, [%rd16+20];
	sub.f32 	%f42, %f41, %f2;
	mul.f32 	%f43, %f42, %f42;
	fma.rn.f32 	%f44, %f40, %f40, %f43;
	setp.geu.f32 	%p12, %f44, 0f40A00000;
	@%p12 bra 	$L__BB4_18;
	mov.b16 	%rs7, 255;
	st.global.u8 	[%rd2], %rs7;
	st.global.u8 	[%rd2+1], %rs7;
	st.global.u8 	[%rd2+2], %rs7;
$L__BB4_18:
	ld.global.f32 	%f45, [%rd16+24];
	sub.f32 	%f46, %f45, %f1;
	ld.global.f32 	%f47, [%rd16+28];
	sub.f32 	%f48, %f47, %f2;
	mul.f32 	%f49, %f48, %f48;
	fma.rn.f32 	%f50, %f46, %f46, %f49;
	setp.geu.f32 	%p13, %f50, 0f40A00000;
	@%p13 bra 	$L__BB4_20;
	mov.b16 	%rs8, 255;
	st.global.u8 	[%rd2], %rs8;
	st.global.u8 	[%rd2+1], %rs8;
	st.global.u8 	[%rd2+2], %rs8;
$L__BB4_20:
	add.s32 	%r35, %r35, 8;
	add.s64 	%rd16, %rd16, 64;
	setp.ne.s32 	%p14, %r35, 0;
	@%p14 bra 	$L__BB4_4;
$L__BB4_21:
	setp.eq.s32 	%p15, %r4, 0;
	@%p15 bra 	$L__BB4_42;
	and.b32  	%r10, %r17, 3;
	setp.lt.u32 	%p16, %r4, 4;
	@%p16 bra 	$L__BB4_32;
	shl.b32 	%r11, %r37, 1;
	mul.wide.u32 	%rd12, %r11, 4;
	add.s64 	%rd6, %rd1, %rd12;
	ld.global.f32 	%f51, [%rd6];
	sub.f32 	%f52, %f51, %f1;
	ld.global.f32 	%f53, [%rd6+4];
	sub.f32 	%f54, %f53, %f2;
	mul.f32 	%f55, %f54, %f54;
	fma.rn.f32 	%f56, %f52, %f52, %f55;
	setp.geu.f32 	%p17, %f56, 0f40A00000;
	@%p17 bra 	$L__BB4_25;
	mov.b16 	%rs9, 255;
	st.global.u8 	[%rd2], %rs9;
	st.global.u8 	[%rd2+1], %rs9;
	st.global.u8 	[%rd2+2], %rs9;
$L__BB4_25:
	ld.global.f32 	%f57, [%rd6+8];
	sub.f32 	%f58, %f57, %f1;
	ld.global.f32 	%f59, [%rd6+12];
	sub.f32 	%f60, %f59, %f2;
	mul.f32 	%f61, %f60, %f60;
	fma.rn.f32 	%f62, %f58, %f58, %f61;
	setp.geu.f32 	%p18, %f62, 0f40A00000;
	@%p18 bra 	$L__BB4_27;
	mov.b16 	%rs10, 255;
	st.global.u8 	[%rd2], %rs10;
	st.global.u8 	[%rd2+1], %rs10;
	st.global.u8 	[%rd2+2], %rs10;
$L__BB4_27:
	ld.global.f32 	%f63, [%rd6+16];
	sub.f32 	%f64, %f63, %f1;
	ld.global.f32 	%f65, [%rd6+20];
	sub.f32 	%f66, %f65, %f2;
	mul.f32 	%f67, %f66, %f66;
	fma.rn.f32 	%f68, %f64, %f64, %f67;
	setp.geu.f32 	%p19, %f68, 0f40A00000;
	@%p19 bra 	$L__BB4_29;
	mov.b16 	%rs11, 255;
	st.global.u8 	[%rd2], %rs11;
	st.global.u8 	[%rd2+1], %rs11;
	st.global.u8 	[%rd2+2], %rs11;
$L__BB4_29:
	ld.global.f32 	%f69, [%rd6+24];
	sub.f32 	%f70, %f69, %f1;
	ld.global.f32 	%f71, [%rd6+28];
	sub.f32 	%f72, %f71, %f2;
	mul.f32 	%f73, %f72, %f72;
	fma.rn.f32 	%f74, %f70, %f70, %f73;
	setp.geu.f32 	%p20, %f74, 0f40A00000;
	@%p20 bra 	$L__BB4_31;
	mov.b16 	%rs12, 255;
	st.global.u8 	[%rd2], %rs12;
	st.global.u8 	[%rd2+1], %rs12;
	st.global.u8 	[%rd2+2], %rs12;
$L__BB4_31:
	sub.s32 	%r31, %r11, %r37;
	add.s32 	%r37, %r31, 4;
$L__BB4_32:
	setp.eq.s32 	%p21, %r10, 0;
	@%p21 bra 	$L__BB4_42;
	setp.eq.s32 	%p22, %r10, 1;
	@%p22 bra 	$L__BB4_39;
	shl.b32 	%r14, %r37, 1;
	mul.wide.u32 	%rd13, %r14, 4;
	add.s64 	%rd7, %rd1, %rd13;
	ld.global.f32 	%f75, [%rd7];
	sub.f32 	%f76, %f75, %f1;
	ld.global.f32 	%f77, [%rd7+4];
	sub.f32 	%f78, %f77, %f2;
	mul.f32 	%f79, %f78, %f78;
	fma.rn.f32 	%f80, %f76, %f76, %f79;
	setp.geu.f32 	%p23, %f80, 0f40A00000;
	@%p23 bra 	$L__BB4_36;
	mov.b16 	%rs13, 255;
	st.global.u8 	[%rd2], %rs13;
	st.global.u8 	[%rd2+1], %rs13;
	st.global.u8 	[%rd2+2], %rs13;
$L__BB4_36:
	ld.global.f32 	%f81, [%rd7+8];
	sub.f32 	%f82, %f81, %f1;
	ld.global.f32 	%f83, [%rd7+12];
	sub.f32 	%f84, %f83, %f2;
	mul.f32 	%f85, %f84, %f84;
	fma.rn.f32 	%f86, %f82, %f82, %f85;
	setp.geu.f32 	%p24, %f86, 0f40A00000;
	@%p24 bra 	$L__BB4_38;
	mov.b16 	%rs14, 255;
	st.global.u8 	[%rd2], %rs14;
	st.global.u8 	[%rd2+1], %rs14;
	st.global.u8 	[%rd2+2], %rs14;
$L__BB4_38:
	sub.s32 	%r32, %r14, %r37;
	add.s32 	%r37, %r32, 2;
$L__BB4_39:
	and.b32  	%r33, %r17, 1;
	setp.eq.b32 	%p25, %r33, 1;
	not.pred 	%p26, %p25;
	@%p26 bra 	$L__BB4_42;
	shl.b32 	%r34, %r37, 1;
	mul.wide.u32 	%rd14, %r34, 4;
	add.s64 	%rd15, %rd1, %rd14;
	ld.global.f32 	%f87, [%rd15];
	sub.f32 	%f88, %f87, %f1;
	ld.global.f32 	%f89, [%rd15+4];
	sub.f32 	%f90, %f89, %f2;
	mul.f32 	%f91, %f90, %f90;
	fma.rn.f32 	%f92, %f88, %f88, %f91;
	setp.geu.f32 	%p27, %f92, 0f40A00000;
	@%p27 bra 	$L__BB4_42;
	mov.b16 	%rs15, 255;
	st.global.u8 	[%rd2], %rs15;
	st.global.u8 	[%rd2+1], %rs15;
	st.global.u8 	[%rd2+2], %rs15;
$L__BB4_42:
	ret;

}
	// .globl	sdf_sphere
.visible .entry sdf_sphere(
	.param .u32 sdf_sphere_param_0,
	.param .f32 sdf_sphere_param_1,
	.param .f32 sdf_sphere_param_2,
	.param .f32 sdf_sphere_param_3,
	.param .f32 sdf_sphere_param_4,
	.param .u64 .ptr .align 1 sdf_sphere_param_5,
	.param .u64 .ptr .align 1 sdf_sphere_param_6,
	.param .u64 .ptr .align 1 sdf_sphere_param_7,
	.param .u64 .ptr .align 1 sdf_sphere_param_8
)
{
	.reg .pred 	%p<2>;
	.reg .b16 	%rs<5>;
	.reg .b32 	%r<17>;
	.reg .b32 	%f<16>;
	.reg .b64 	%rd<15>;

	ld.param.u32 	%r2, [sdf_sphere_param_0];
	ld.param.f32 	%f1, [sdf_sphere_param_1];
	ld.param.f32 	%f2, [sdf_sphere_param_2];
	ld.param.f32 	%f3, [sdf_sphere_param_3];
	ld.param.f32 	%f4, [sdf_sphere_param_4];
	ld.param.u64 	%rd1, [sdf_sphere_param_5];
	ld.param.u64 	%rd2, [sdf_sphere_param_6];
	ld.param.u64 	%rd3, [sdf_sphere_param_7];
	ld.param.u64 	%rd4, [sdf_sphere_param_8];
	mov.u32 	%r3, %ctaid.x;
	mov.u32 	%r4, %ntid.x;
	mov.u32 	%r5, %tid.x;
	mad.lo.s32 	%r1, %r3, %r4, %r5;
	setp.ge.s32 	%p1, %r1, %r2;
	@%p1 bra 	$L__BB5_2;
	cvta.to.global.u64 	%rd5, %rd1;
	cvta.to.global.u64 	%rd6, %rd3;
	cvta.to.global.u64 	%rd7, %rd2;
	cvta.to.global.u64 	%rd8, %rd4;
	mul.lo.s32 	%r6, %r1, 3;
	cvt.s64.s32 	%rd9, %r6;
	add.s64 	%rd10, %rd5, %rd9;
	ld.global.u8 	%r7, [%rd10];
	cvt.s64.s32 	%rd11, %r1;
	add.s64 	%rd12, %rd6, %rd11;
	ld.global.u8 	%rs1, [%rd12];
	add.s64 	%rd13, %rd7, %rd9;
	ld.global.u8 	%rs2, [%rd13];
	mul.wide.u16 	%r8, %rs2, %rs1;
	add.s32 	%r9, %r8, %r7;
	cvt.rn.f32.u32 	%f5, %r9;
	sub.f32 	%f6, %f5, %f1;
	ld.global.u8 	%r10, [%rd10+1];
	ld.global.u8 	%rs3, [%rd13+1];
	mul.wide.u16 	%r11, %rs3, %rs1;
	add.s32 	%r12, %r11, %r10;
	cvt.rn.f32.u32 	%f7, %r12;
	sub.f32 	%f8, %f7, %f2;
	ld.global.u8 	%r13, [%rd10+2];
	ld.global.u8 	%rs4, [%rd13+2];
	mul.wide.u16 	%r14, %rs4, %rs1;
	add.s32 	%r15, %r14, %r13;
	cvt.rn.f32.u32 	%f9, %r15;
	sub.f32 	%f10, %f9, %f3;
	mul.f32 	%f11, %f8, %f8;
	fma.rn.f32 	%f12, %f6, %f6, %f11;
	fma.rn.f32 	%f13, %f10, %f10, %f12;
	sqrt.rn.f32 	%f14, %f13;
	sub.f32 	%f15, %f14, %f4;
	cvt.rzi.u32.f32 	%r16, %f15;
	add.s64 	%rd14, %rd8, %rd11;
	st.global.u8 	[%rd14], %r16;
$L__BB5_2:
	ret;

}
	// .globl	grad_sdf_sphere
.visible .entry grad_sdf_sphere(
	.param .u32 grad_sdf_sphere_param_0,
	.param .f32 grad_sdf_sphere_param_1,
	.param .f32 grad_sdf_sphere_param_2,
	.param .f32 grad_sdf_sphere_param_3,
	.param .f32 grad_sdf_sphere_param_4,
	.param .u64 .ptr .align 1 grad_sdf_sphere_param_5,
	.param .u64 .ptr .align 1 grad_sdf_sphere_param_6,
	.param .u64 .ptr .align 1 grad_sdf_sphere_param_7,
	.param .u64 .ptr .align 1 grad_sdf_sphere_param_8
)
{
	.reg .pred 	%p<2>;
	.reg .b16 	%rs<7>;
	.reg .b32 	%r<19>;
	.reg .b32 	%f<14>;
	.reg .b64 	%rd<15>;

	ld.param.u32 	%r2, [grad_sdf_sphere_param_0];
	ld.param.f32 	%f1, [grad_sdf_sphere_param_1];
	ld.param.f32 	%f2, [grad_sdf_sphere_param_2];
	ld.param.f32 	%f3, [grad_sdf_sphere_param_3];
	ld.param.f32 	%f4, [grad_sdf_sphere_param_4];
	ld.param.u64 	%rd1, [grad_sdf_sphere_param_5];
	ld.param.u64 	%rd2, [grad_sdf_sphere_param_6];
	ld.param.u64 	%rd3, [grad_sdf_sphere_param_7];
	ld.param.u64 	%rd4, [grad_sdf_sphere_param_8];
	mov.u32 	%r3, %ctaid.x;
	mov.u32 	%r4, %ntid.x;
	mov.u32 	%r5, %tid.x;
	mad.lo.s32 	%r1, %r3, %r4, %r5;
	setp.ge.s32 	%p1, %r1, %r2;
	@%p1 bra 	$L__BB6_2;
	cvta.to.global.u64 	%rd5, %rd1;
	cvta.to.global.u64 	%rd6, %rd3;
	cvta.to.global.u64 	%rd7, %rd2;
	cvta.to.global.u64 	%rd8, %rd4;
	mul.lo.s32 	%r6, %r1, 3;
	cvt.s64.s32 	%rd9, %r6;
	add.s64 	%rd10, %rd5, %rd9;
	ld.global.u8 	%r7, [%rd10];
	cvt.s64.s32 	%rd11, %r1;
	add.s64 	%rd12, %rd6, %rd11;
	ld.global.u8 	%rs1, [%rd12];
	add.s64 	%rd13, %rd7, %rd9;
	ld.global.u8 	%rs2, [%rd13];
	mul.wide.u16 	%r8, %rs2, %rs1;
	add.s32 	%r9, %r8, %r7;
	cvt.rn.f32.u32 	%f5, %r9;
	sub.f32 	%f6, %f5, %f1;
	div.rn.f32 	%f7, %f6, %f4;
	cvt.rzi.u32.f32 	%r10, %f7;
	add.s64 	%rd14, %rd8, %rd9;
	st.global.u8 	[%rd14], %r10;
	ld.global.u8 	%r11, [%rd10+1];
	ld.global.u8 	%rs3, [%rd12];
	ld.global.u8 	%rs4, [%rd13+1];
	mul.wide.u16 	%r12, %rs4, %rs3;
	add.s32 	%r13, %r12, %r11;
	cvt.rn.f32.u32 	%f8, %r13;
	sub.f32 	%f9, %f8, %f2;
	div.rn.f32 	%f10, %f9, %f4;
	cvt.rzi.u32.f32 	%r14, %f10;
	st.global.u8 	[%rd14+1], %r14;
	ld.global.u8 	%r15, [%rd10+2];
	ld.global.u8 	%rs5, [%rd12];
	ld.global.u8 	%rs6, [%rd13+2];
	mul.wide.u16 	%r16, %rs6, %rs5;
	add.s32 	%r17, %r16, %r15;
	cvt.rn.f32.u32 	%f11, %r17;
	sub.f32 	%f12, %f11, %f3;
	div.rn.f32 	%f13, %f12, %f4;
	cvt.rzi.u32.f32 	%r18, %f13;
	st.global.u8 	[%rd14+2], %r18;
$L__BB6_2:
	ret;

}
	// .globl	ray_march
.visible .entry ray_march(
	.param .u32 ray_march_param_0,
	.param .f32 ray_march_param_1,
	.param .u64 .ptr .align 1 ray_march_param_2,
	.param .u64 .ptr .align 1 ray_march_param_3,
	.param .u64 .ptr .align 1 ray_march_param_4,
	.param .u64 .ptr .align 1 ray_march_param_5,
	.param .u64 .ptr .align 1 ray_march_param_6,
	.param .u64 .ptr .align 1 ray_march_param_7
)
{
	.reg .pred 	%p<3>;
	.reg .b16 	%rs<9>;
	.reg .b32 	%r<8>;
	.reg .b32 	%f<7>;
	.reg .b64 	%rd<18>;

	ld.param.u32 	%r2, [ray_march_param_0];
	ld.param.f32 	%f3, [ray_march_param_1];
	ld.param.u64 	%rd3, [ray_march_param_2];
	ld.param.u64 	%rd4, [ray_march_param_3];
	ld.param.u64 	%rd5, [ray_march_param_5];
	ld.param.u64 	%rd6, [ray_march_param_6];
	ld.param.u64 	%rd7, [ray_march_param_7];
	mov.u32 	%r3, %ctaid.x;
	mov.u32 	%r4, %ntid.x;
	mov.u32 	%r5, %tid.x;
	mad.lo.s32 	%r1, %r3, %r4, %r5;
	setp.ge.s32 	%p1, %r1, %r2;
	@%p1 bra 	$L__BB7_4;
	cvta.to.global.u64 	%rd8, %rd5;
	cvta.to.global.u64 	%rd9, %rd3;
	cvta.to.global.u64 	%rd10, %rd4;
	cvt.s64.s32 	%rd11, %r1;
	add.s64 	%rd12, %rd9, %rd11;
	ld.global.u8 	%rs1, [%rd12];
	cvt.rn.f32.u16 	%f1, %rs1;
	add.s64 	%rd1, %rd10, %rd11;
	add.s64 	%rd2, %rd8, %rd11;
	ld.global.u8 	%rs2, [%rd2];
	cvt.rn.f32.u16 	%f2, %rs2;
	setp.geu.f32 	%p2, %f3, %f1;
	@%p2 bra 	$L__BB7_3;
	ld.global.u8 	%rs8, [%rd1];
	cvt.rn.f32.u16 	%f4, %rs8;
	div.rn.f32 	%f5, %f4, %f1;
	sub.f32 	%f6, %f2, %f5;
	cvt.rzi.u32.f32 	%r7, %f6;
	st.global.u8 	[%rd2], %r7;
	bra.uni 	$L__BB7_4;
$L__BB7_3:
	cvt.rzi.u32.f32 	%r6, %f2;
	cvt.u16.u32 	%rs3, %r6;
	and.b16  	%rs4, %rs3, 255;
	cvta.to.global.u64 	%rd14, %rd6;
	add.s64 	%rd15, %rd14, %rd11;
	st.global.u8 	[%rd15], %rs3;
	cvta.to.global.u64 	%rd16, %rd7;
	add.s64 	%rd17, %rd16, %rd11;
	ld.global.u8 	%rs5, [%rd17];
	add.s16 	%rs6, %rs4, %rs5;
	shr.u16 	%rs7, %rs6, 1;
	st.global.u8 	[%rd2], %rs7;
$L__BB7_4:
	ret;

}
	// .globl	reflexion
.visible .entry reflexion(
	.param .u32 reflexion_param_0,
	.param .u64 .ptr .align 1 reflexion_param_1,
	.param .u64 .ptr .align 1 reflexion_param_2,
	.param .u64 .ptr .align 1 reflexion_param_3,
	.param .u64 .ptr .align 1 reflexion_param_4
)
{
	.reg .pred 	%p<2>;
	.reg .b16 	%rs<20>;
	.reg .b32 	%r<25>;
	.reg .b32 	%f<17>;
	.reg .b64 	%rd<15>;

	ld.param.u32 	%r2, [reflexion_param_0];
	ld.param.u64 	%rd1, [reflexion_param_1];
	ld.param.u64 	%rd2, [reflexion_param_2];
	ld.param.u64 	%rd3, [reflexion_param_3];
	ld.param.u64 	%rd4, [reflexion_param_4];
	mov.u32 	%r3, %ctaid.x;
	mov.u32 	%r4, %ntid.x;
	mov.u32 	%r5, %tid.x;
	mad.lo.s32 	%r1, %r3, %r4, %r5;
	setp.ge.s32 	%p1, %r1, %r2;
	@%p1 bra 	$L__BB8_2;
	cvta.to.global.u64 	%rd5, %rd4;
	cvta.to.global.u64 	%rd6, %rd1;
	cvta.to.global.u64 	%rd7, %rd2;
	cvta.to.global.u64 	%rd8, %rd3;
	mul.lo.s32 	%r6, %r1, 3;
	cvt.s64.s32 	%rd9, %r6;
	add.s64 	%rd10, %rd5, %rd9;
	ld.global.u8 	%r7, [%rd10+1];
	ld.global.u8 	%r8, [%rd10];
	prmt.b32 	%r9, %r8, %r7, 0x3340U;
	ld.global.u8 	%r10, [%rd10+2];
	prmt.b32 	%r11, %r10, 0, 0x3340U;
	prmt.b32 	%r12, %r9, %r11, 0x5410U;
	mov.b32 	%r13, 0;
	dp4a.u32.u32 	%r14, %r12, %r12, %r13;
	cvt.rn.f32.u32 	%f1, %r14;
	add.s64 	%rd11, %rd6, %rd9;
	ld.global.u8 	%rs1, [%rd11];
	ld.global.u8 	%r15, [%rd11+1];
	cvt.u32.u16 	%r16, %rs1;
	prmt.b32 	%r17, %r16, %r15, 0x3340U;
	ld.global.u8 	%r18, [%rd11+2];
	prmt.b32 	%r19, %r18, 0, 0x3340U;
	prmt.b32 	%r20, %r17, %r19, 0x5410U;
	dp4a.u32.u32 	%r21, %r20, %r12, %r13;
	cvt.rn.f32.u32 	%f2, %r21;
	div.rn.f32 	%f3, %f2, %f1;
	add.s64 	%rd12, %rd7, %rd9;
	ld.global.u8 	%rs2, [%rd12];
	cvt.s64.s32 	%rd13, %r1;
	add.s64 	%rd14, %rd8, %rd13;
	ld.global.u8 	%rs3, [%rd14];
	mad.lo.s16 	%rs4, %rs1, %rs3, %rs2;
	st.global.u8 	[%rd12], %rs4;
	ld.global.u8 	%rs5, [%rd12+1];
	ld.global.u8 	%rs6, [%rd14];
	ld.global.u8 	%rs7, [%rd11+1];
	mad.lo.s16 	%rs8, %rs7, %rs6, %rs5;
	st.global.u8 	[%rd12+1], %rs8;
	ld.global.u8 	%rs9, [%rd12+2];
	ld.global.u8 	%rs10, [%rd14];
	ld.global.u8 	%rs11, [%rd11+2];
	mad.lo.s16 	%rs12, %rs11, %rs10, %rs9;
	st.global.u8 	[%rd12+2], %rs12;
	ld.global.u8 	%rs13, [%rd11];
	cvt.rn.f32.u16 	%f4, %rs13;
	add.f32 	%f5, %f3, %f3;
	ld.global.u8 	%rs14, [%rd10];
	cvt.rn.f32.u16 	%f6, %rs14;
	mul.f32 	%f7, %f5, %f6;
	sub.f32 	%f8, %f4, %f7;
	cvt.rzi.u32.f32 	%r22, %f8;
	st.global.u8 	[%rd11], %r22;
	ld.global.u8 	%rs15, [%rd11+1];
	cvt.rn.f32.u16 	%f9, %rs15;
	ld.global.u8 	%rs16, [%rd10+1];
	cvt.rn.f32.u16 	%f10, %rs16;
	mul.f32 	%f11, %f5, %f10;
	sub.f32 	%f12, %f9, %f11;
	cvt.rzi.u32.f32 	%r23, %f12;
	st.global.u8 	[%rd11+1], %r23;
	ld.global.u8 	%rs17, [%rd11+2];
	cvt.rn.f32.u16 	%f13, %rs17;
	ld.global.u8 	%rs18, [%rd10+2];
	cvt.rn.f32.u16 	%f14, %rs18;
	mul.f32 	%f15, %f5, %f14;
	sub.f32 	%f16, %f13, %f15;
	cvt.rzi.u32.f32 	%r24, %f16;
	st.global.u8 	[%rd11+2], %r24;
	mov.b16 	%rs19, 0;
	st.global.u8 	[%rd14], %rs19;
$L__BB8_2:
	ret;

}
	// .globl	camera_diffusion
.visible .entry camera_diffusion(
	.param .u32 camera_diffusion_param_0,
	.param .f32 camera_diffusion_param_1,
	.param .f32 camera_diffusion_param_2,
	.param .u64 .ptr .align 1 camera_diffusion_param_3,
	.param .u64 .ptr .align 1 camera_diffusion_param_4,
	.param .u64 .ptr .align 1 camera_diffusion_param_5,
	.param .u64 .ptr .align 1 camera_diffusion_param_6,
	.param .u64 .ptr .align 1 camera_diffusion_param_7
)
{
	.reg .pred 	%p<8>;
	.reg .b16 	%rs<20>;
	.reg .b32 	%r<12>;
	.reg .b32 	%f<57>;
	.reg .b64 	%rd<16>;

	ld.param.u32 	%r2, [camera_diffusion_param_0];
	ld.param.f32 	%f19, [camera_diffusion_param_1];
	ld.param.f32 	%f20, [camera_diffusion_param_2];
	ld.param.u64 	%rd1, [camera_diffusion_param_3];
	ld.param.u64 	%rd2, [camera_diffusion_param_4];
	ld.param.u64 	%rd3, [camera_diffusion_param_5];
	ld.param.u64 	%rd4, [camera_diffusion_param_6];
	ld.param.u64 	%rd5, [camera_diffusion_param_7];
	mov.u32 	%r3, %ctaid.x;
	mov.u32 	%r4, %ntid.x;
	mov.u32 	%r5, %tid.x;
	mad.lo.s32 	%r1, %r3, %r4, %r5;
	setp.ge.s32 	%p1, %r1, %r2;
	@%p1 bra 	$L__BB9_10;
	cvta.to.global.u64 	%rd6, %rd2;
	cvta.to.global.u64 	%rd7, %rd3;
	cvta.to.global.u64 	%rd8, %rd4;
	ld.global.u8 	%rs5, [%rd6];
	cvt.rn.f32.u16 	%f1, %rs5;
	ld.global.u8 	%rs6, [%rd6+1];
	cvt.rn.f32.u16 	%f2, %rs6;
	ld.global.u8 	%rs1, [%rd6+2];
	cvt.rn.f32.u16 	%f3, %rs1;
	ld.global.u8 	%rs2, [%rd6+4];
	ld.global.u8 	%rs3, [%rd6+5];
	ld.global.u8 	%rs7, [%rd6+6];
	cvt.rn.f32.u16 	%f4, %rs7;
	ld.global.u8 	%rs4, [%rd6+7];
	cvt.rn.f32.u16 	%f5, %rs4;
	mul.lo.s32 	%r6, %r1, 3;
	cvt.s64.s32 	%rd9, %r6;
	add.s64 	%rd10, %rd7, %rd9;
	ld.global.u8 	%rs8, [%rd10];
	cvt.rn.f32.u16 	%f6, %rs8;
	ld.global.u8 	%rs9, [%rd10+1];
	cvt.rn.f32.u16 	%f7, %rs9;
	ld.global.u8 	%rs10, [%rd10+2];
	cvt.rn.f32.u16 	%f8, %rs10;
	add.s64 	%rd11, %rd8, %rd9;
	ld.global.u8 	%rs11, [%rd11];
	cvt.rn.f32.u16 	%f21, %rs11;
	ld.global.u8 	%rs12, [%rd11+1];
	cvt.rn.f32.u16 	%f22, %rs12;
	mul.f32 	%f23, %f2, %f22;
	fma.rn.f32 	%f24, %f1, %f21, %f23;
	ld.global.u8 	%rs13, [%rd11+2];
	cvt.rn.f32.u16 	%f25, %rs13;
	fma.rn.f32 	%f9, %f3, %f25, %f24;
	setp.geu.f32 	%p2, %f9, 0fBDCCCCCD;
	@%p2 bra 	$L__BB9_10;
	cvta.to.global.u64 	%rd12, %rd1;
	ld.global.u8 	%rs14, [%rd12+2];
	cvt.rn.f32.u16 	%f26, %rs14;
	ld.global.u8 	%rs15, [%rd12+1];
	cvt.rn.f32.u16 	%f27, %rs15;
	ld.global.u8 	%rs16, [%rd12];
	cvt.rn.f32.u16 	%f28, %rs16;
	sub.f32 	%f29, %f6, %f28;
	mul.f32 	%f30, %f29, %f1;
	sub.f32 	%f31, %f7, %f27;
	fma.rn.f32 	%f32, %f31, %f2, %f30;
	sub.f32 	%f33, %f8, %f26;
	fma.rn.f32 	%f10, %f33, %f3, %f32;
	setp.eq.s16 	%p3, %rs3, 0;
	@%p3 bra 	$L__BB9_6;
	add.f32 	%f11, %f10, 0f3F800000;
	mul.f32 	%f34, %f11, %f3;
	sub.f32 	%f35, %f34, %f8;
	neg.f32 	%f36, %f35;
	cvt.rn.f32.u16 	%f37, %rs3;
	div.rn.f32 	%f56, %f36, %f37;
	setp.eq.s16 	%p4, %rs4, 0;
	@%p4 bra 	$L__BB9_5;
	cvt.rn.f32.u16 	%f38, %rs2;
	mul.f32 	%f39, %f56, %f38;
	sub.f32 	%f40, %f7, %f39;
	mul.f32 	%f41, %f11, %f2;
	sub.f32 	%f42, %f40, %f41;
	neg.f32 	%f43, %f42;
	div.rn.f32 	%f55, %f43, %f5;
	bra.uni 	$L__BB9_7;
$L__BB9_5:
	div.rn.f32 	%f55, %f6, %f4;
	bra.uni 	$L__BB9_7;
$L__BB9_6:
	mul.f32 	%f44, %f5, %f7;
	fma.rn.f32 	%f55, %f4, %f6, %f44;
	mul.f32 	%f45, %f5, %f6;
	mul.f32 	%f46, %f4, %f7;
	sub.f32 	%f47, %f45, %f46;
	setp.eq.s16 	%p5, %rs1, 1;
	neg.f32 	%f48, %f47;
	selp.f32 	%f56, %f47, %f48, %p5;
$L__BB9_7:
	mul.f32 	%f49, %f19, 0f3F000000;
	add.f32 	%f50, %f49, %f55;
	abs.f32 	%f51, %f50;
	setp.geu.f32 	%p6, %f51, %f49;
	@%p6 bra 	$L__BB9_10;
	fma.rn.f32 	%f52, %f20, 0f3F000000, %f56;
	abs.f32 	%f53, %f52;
	setp.geu.f32 	%p7, %f53, %f20;
	@%p7 bra 	$L__BB9_10;
	cvt.rzi.u32.f32 	%r7, %f55;
	shl.b32 	%r8, %r1, 2;
	cvt.s64.s32 	%rd13, %r8;
	cvta.to.global.u64 	%rd14, %rd5;
	add.s64 	%rd15, %rd14, %rd13;
	st.global.u8 	[%rd15], %r7;
	cvt.rzi.u32.f32 	%r9, %f56;
	st.global.u8 	[%rd15+1], %r9;
	neg.f32 	%f54, %f9;
	cvt.rzi.u32.f32 	%r10, %f54;
	st.global.u8 	[%rd15+2], %r10;
	cvt.rzi.u32.f32 	%r11, %f10;
	st.global.u8 	[%rd15+3], %r11;
$L__BB9_10:
	ret;

}
	// .globl	ray_collection
.visible .entry ray_collection(
	.param .f32 ray_collection_param_0,
	.param .f32 ray_collection_param_1,
	.param .f32 ray_collection_param_2,
	.param .f32 ray_collection_param_3,
	.param .u32 ray_collection_param_4,
	.param .u64 .ptr .align 1 ray_collection_param_5,
	.param .u64 .ptr .align 1 ray_collection_param_6,
	.param .u64 .ptr .align 1 ray_collection_param_7
)
{
	.reg .pred 	%p<8>;
	.reg .b16 	%rs<3>;
	.reg .b32 	%r<21>;
	.reg .b32 	%f<29>;
	.reg .b64 	%rd<13>;

	ld.param.f32 	%f7, [ray_collection_param_0];
	ld.param.f32 	%f5, [ray_collection_param_1];
	ld.param.f32 	%f8, [ray_collection_param_2];
	ld.param.f32 	%f6, [ray_collection_param_3];
	ld.param.u32 	%r2, [ray_collection_param_4];
	ld.param.u64 	%rd2, [ray_collection_param_5];
	ld.param.u64 	%rd3, [ray_collection_param_6];
	ld.param.u64 	%rd4, [ray_collection_param_7];
	mov.u32 	%r3, %ctaid.x;
	mov.u32 	%r4, %ntid.x;
	mov.u32 	%r5, %tid.x;
	mad.lo.s32 	%r6, %r3, %r4, %r5;
	mov.u32 	%r7, %ctaid.y;
	mov.u32 	%r8, %ntid.y;
	mov.u32 	%r9, %tid.y;
	mad.lo.s32 	%r10, %r7, %r8, %r9;
	mov.u32 	%r11, %ctaid.z;
	mov.u32 	%r12, %ntid.z;
	mov.u32 	%r13, %tid.z;
	mad.lo.s32 	%r1, %r11, %r12, %r13;
	cvt.rn.f32.s32 	%f1, %r6;
	setp.leu.f32 	%p1, %f7, %f1;
	cvt.rn.f32.u32 	%f9, %r10;
	setp.leu.f32 	%p2, %f7, %f9;
	or.pred  	%p3, %p1, %p2;
	cvt.rn.f32.u32 	%f10, %r1;
	setp.leu.f32 	%p4, %f8, %f10;
	or.pred  	%p5, %p3, %p4;
	@%p5 bra 	$L__BB10_4;
	cvta.to.global.u64 	%rd5, %rd2;
	shl.b32 	%r14, %r1, 2;
	cvt.u64.u32 	%rd6, %r14;
	add.s64 	%rd7, %rd5, %rd6;
	ld.global.u8 	%rs1, [%rd7];
	cvt.rn.f32.u16 	%f11, %rs1;
	ld.global.u8 	%rs2, [%rd7+1];
	cvt.rn.f32.u16 	%f12, %rs2;
	mul.f32 	%f13, %f7, 0f3F000000;
	sub.f32 	%f14, %f1, %f13;
	add.f32 	%f15, %f13, %f1;
	min.f32 	%f16, %f11, %f15;
	max.f32 	%f17, %f14, %f16;
	mul.f32 	%f18, %f5, 0f3F000000;
	sub.f32 	%f19, %f9, %f18;
	add.f32 	%f20, %f18, %f9;
	min.f32 	%f21, %f12, %f20;
	max.f32 	%f22, %f19, %f21;
	sub.f32 	%f23, %f17, %f11;
	sub.f32 	%f24, %f22, %f12;
	mul.f32 	%f25, %f24, %f24;
	fma.rn.f32 	%f26, %f23, %f23, %f25;
	fma.rn.f32 	%f3, %f6, %f9, %f1;
	setp.geu.f32 	%p6, %f26, 0f3F800000;
	@%p6 bra 	$L__BB10_4;
	cvt.rzi.s32.f32 	%r15, %f3;
	cvta.to.global.u64 	%rd8, %rd4;
	mul.wide.s32 	%rd9, %r15, 4;
	add.s64 	%rd1, %rd8, %rd9;
	ld.global.u32 	%r16, [%rd1];
	add.s32 	%r17, %r16, 1;
	setp.ge.s32 	%p7, %r17, %r2;
	@%p7 bra 	$L__BB10_4;
	atom.global.add.u32 	%r18, [%rd1], 1;
	cvt.rn.f32.s32 	%f27, %r2;
	mul.f32 	%f28, %f3, %f27;
	cvt.rzi.s32.f32 	%r19, %f28;
	add.s32 	%r20, %r18, %r19;
	cvt.s64.s32 	%rd10, %r20;
	cvta.to.global.u64 	%rd11, %rd3;
	add.s64 	%rd12, %rd11, %rd10;
	st.global.u8 	[%rd12], %r1;
$L__BB10_4:
	ret;

}
	// .globl	render
.visible .entry render(
	.param .u32 render_param_0,
	.param .u32 render_param_1,
	.param .u32 render_param_2,
	.param .u64 .ptr .align 1 render_param_3,
	.param .u64 .ptr .align 1 render_param_4,
	.param .u64 .ptr .align 1 render_param_5,
	.param .u64 .ptr .align 1 render_param_6
)
{
	.reg .pred 	%p<7>;
	.reg .b16 	%rs<4>;
	.reg .b32 	%r<35>;
	.reg .b32 	%f<16>;
	.reg .b64 	%rd<17>;

	ld.param.u32 	%r12, [render_param_0];
	ld.param.u32 	%r13, [render_param_1];
	ld.param.u64 	%rd6, [render_param_3];
	ld.param.u64 	%rd7, [render_param_4];
	ld.param.u64 	%rd8, [render_param_5];
	ld.param.u64 	%rd9, [render_param_6];
	mov.u32 	%r1, %ctaid.x;
	mov.u32 	%r15, %ntid.x;
	mov.u32 	%r16, %tid.x;
	mad.lo.s32 	%r2, %r1, %r15, %r16;
	mov.u32 	%r3, %ctaid.y;
	mov.u32 	%r17, %ntid.y;
	mov.u32 	%r18, %tid.y;
	mad.lo.s32 	%r19, %r3, %r17, %r18;
	setp.ge.s32 	%p1, %r2, %r12;
	setp.ge.s32 	%p2, %r19, %r13;
	or.pred  	%p3, %p1, %p2;
	@%p3 bra 	$L__BB11_6;
	cvta.to.global.u64 	%rd10, %rd8;
	mov.u32 	%r20, %nctaid.x;
	mad.lo.s32 	%r5, %r3, %r20, %r1;
	mul.wide.s32 	%rd11, %r5, 4;
	add.s64 	%rd1, %rd10, %rd11;
	ld.global.u32 	%r34, [%rd1];
	setp.lt.s32 	%p4, %r34, 1;
	@%p4 bra 	$L__BB11_6;
	cvt.rn.f32.s32 	%f1, %r2;
	cvt.rn.f32.u32 	%f2, %r19;
	mad.lo.s32 	%r22, %r19, %r12, %r2;
	mul.lo.s32 	%r23, %r22, 3;
	cvta.to.global.u64 	%rd12, %rd9;
	mul.wide.s32 	%rd13, %r23, 4;
	add.s64 	%rd2, %rd12, %rd13;
	cvta.to.global.u64 	%rd3, %rd7;
	cvta.to.global.u64 	%rd4, %rd6;
	mov.b32 	%r33, 0;
$L__BB11_3:
	add.s32 	%r24, %r33, %r5;
	cvt.s64.s32 	%rd14, %r24;
	add.s64 	%rd15, %rd3, %rd14;
	ld.global.u8 	%r25, [%rd15];
	mul.wide.u32 	%rd16, %r25, 4;
	add.s64 	%rd5, %rd4, %rd16;
	ld.global.u8 	%rs1, [%rd5];
	cvt.rn.f32.u16 	%f3, %rs1;
	ld.global.u8 	%rs2, [%rd5+1];
	cvt.rn.f32.u16 	%f4, %rs2;
	sub.f32 	%f5, %f1, %f3;
	sub.f32 	%f6, %f2, %f4;
	mul.f32 	%f7, %f6, %f6;
	fma.rn.f32 	%f8, %f5, %f5, %f7;
	setp.geu.f32 	%p5, %f8, 0f40000000;
	@%p5 bra 	$L__BB11_5;
	ld.global.u8 	%rs3, [%rd5+2];
	cvt.rn.f32.u16 	%f9, %rs3;
	ld.global.u32 	%r26, [%rd2];
	cvt.rn.f32.s32 	%f10, %r26;
	add.f32 	%f11, %f9, %f10;
	cvt.rzi.s32.f32 	%r27, %f11;
	st.global.u32 	[%rd2], %r27;
	ld.global.u32 	%r28, [%rd2+4];
	cvt.rn.f32.s32 	%f12, %r28;
	add.f32 	%f13, %f9, %f12;
	cvt.rzi.s32.f32 	%r29, %f13;
	st.global.u32 	[%rd2+4], %r29;
	ld.global.u32 	%r30, [%rd2+8];
	cvt.rn.f32.s32 	%f14, %r30;
	add.f32 	%f15, %f9, %f14;
	cvt.rzi.s32.f32 	%r31, %f15;
	st.global.u32 	[%rd2+8], %r31;
	ld.global.u32 	%r34, [%rd1];
$L__BB11_5:
	add.s32 	%r33, %r33, 1;
	setp.lt.s32 	%p6, %r33, %r34;
	@%p6 bra 	$L__BB11_3;
$L__BB11_6:
	ret;

}
	// .globl	findMaxValue
.visible .entry findMaxValue(
	.param .u64 .ptr .align 1 findMaxValue_param_0,
	.param .u32 findMaxValue_param_1,
	.param .u32 findMaxValue_param_2,
	.param .u64 .ptr .align 1 findMaxValue_param_3
)
{
	.reg .pred 	%p<11>;
	.reg .b32 	%r<75>;
	.reg .b64 	%rd<13>;

	ld.param.u64 	%rd3, [findMaxValue_param_0];
	ld.param.u32 	%r31, [findMaxValue_param_1];
	ld.param.u32 	%r32, [findMaxValue_param_2];
	ld.param.u64 	%rd2, [findMaxValue_param_3];
	cvta.to.global.u64 	%rd1, %rd3;
	mov.u32 	%r1, %tid.x;
	mov.u32 	%r33, %ctaid.x;
	mov.u32 	%r74, %ntid.x;
	mad.lo.s32 	%r68, %r33, %r74, %r1;
	mov.u32 	%r34, %nctaid.x;
	mul.lo.s32 	%r4, %r74, %r34;
	mul.lo.s32 	%r35, %r31, %r32;
	mul.lo.s32 	%r5, %r35, 3;
	setp.ge.s32 	%p1, %r68, %r5;
	mov.b32 	%r73, 0;
	@%p1 bra 	$L__BB12_7;
	add.s32 	%r38, %r68, %r4;
	max.s32 	%r39, %r5, %r38;
	setp.lt.s32 	%p2, %r38, %r5;
	selp.u32 	%r40, 1, 0, %p2;
	add.s32 	%r41, %r38, %r40;
	sub.s32 	%r42, %r39, %r41;
	div.u32 	%r43, %r42, %r4;
	add.s32 	%r44, %r43, %r40;
	add.s32 	%r6, %r44, 1;
	and.b32  	%r7, %r6, 3;
	setp.lt.u32 	%p3, %r44, 3;
	mov.b32 	%r73, 0;
	@%p3 bra 	$L__BB12_4;
	and.b32  	%r46, %r6, -4;
	shl.b32 	%r8, %r4, 2;
	neg.s32 	%r64, %r46;
	mov.b32 	%r73, 0;
	mul.wide.s32 	%rd6, %r4, 4;
$L__BB12_3:
	mul.wide.s32 	%rd4, %r68, 4;
	add.s64 	%rd5, %rd1, %rd4;
	ld.global.u32 	%r47, [%rd5];
	max.s32 	%r48, %r73, %r47;
	add.s64 	%rd7, %rd5, %rd6;
	ld.global.u32 	%r49, [%rd7];
	max.s32 	%r50, %r48, %r49;
	add.s64 	%rd8, %rd7, %rd6;
	ld.global.u32 	%r51, [%rd8];
	max.s32 	%r52, %r50, %r51;
	add.s64 	%rd9, %rd8, %rd6;
	ld.global.u32 	%r53, [%rd9];
	max.s32 	%r73, %r52, %r53;
	add.s32 	%r68, %r68, %r8;
	add.s32 	%r64, %r64, 4;
	setp.ne.s32 	%p4, %r64, 0;
	@%p4 bra 	$L__BB12_3;
$L__BB12_4:
	setp.eq.s32 	%p5, %r7, 0;
	@%p5 bra 	$L__BB12_7;
	neg.s32 	%r70, %r7;
$L__BB12_6:
	.pragma "nounroll";
	mul.wide.s32 	%rd10, %r68, 4;
	add.s64 	%rd11, %rd1, %rd10;
	ld.global.u32 	%r54, [%rd11];
	max.s32 	%r73, %r73, %r54;
	add.s32 	%r68, %r68, %r4;
	add.s32 	%r70, %r70, 1;
	setp.ne.s32 	%p6, %r70, 0;
	@%p6 bra 	$L__BB12_6;
$L__BB12_7:
	shl.b32 	%r55, %r1, 2;
	mov.u32 	%r56, shared_max;
	add.s32 	%r27, %r56, %r55;
	st.shared.u32 	[%r27], %r73;
	bar.sync 	0;
	setp.lt.u32 	%p7, %r74, 2;
	@%p7 bra 	$L__BB12_11;
$L__BB12_8:
	shr.u32 	%r29, %r74, 1;
	setp.ge.u32 	%p8, %r1, %r29;
	@%p8 bra 	$L__BB12_10;
	ld.shared.u32 	%r57, [%r27];
	shl.b32 	%r58, %r29, 2;
	add.s32 	%r59, %r27, %r58;
	ld.shared.u32 	%r60, [%r59];
	max.s32 	%r61, %r57, %r60;
	st.shared.u32 	[%r27], %r61;
$L__BB12_10:
	bar.sync 	0;
	setp.gt.u32 	%p9, %r74, 3;
	mov.u32 	%r74, %r29;
	@%p9 bra 	$L__BB12_8;
$L__BB12_11:
	setp.ne.s32 	%p10, %r1, 0;
	@%p10 bra 	$L__BB12_13;
	ld.shared.u32 	%r62, [shared_max];
	cvta.to.global.u64 	%rd12, %rd2;
	atom.global.max.s32 	%r63, [%rd12], %r62;
$L__BB12_13:
	ret;

}
	// .globl	normalizeImage
.visible .entry normalizeImage(
	.param .u64 .ptr .align 1 normalizeImage_param_0,
	.param .u32 normalizeImage_param_1,
	.param .u32 normalizeImage_param_2,
	.param .u32 normalizeImage_param_3
)
{
	.reg .pred 	%p<2>;
	.reg .b32 	%r<14>;
	.reg .b64 	%rd<5>;

	ld.param.u64 	%rd1, [normalizeImage_param_0];
	ld.param.u32 	%r3, [normalizeImage_param_1];
	ld.param.u32 	%r4, [normalizeImage_param_2];
	ld.param.u32 	%r2, [normalizeImage_param_3];
	mov.u32 	%r5, %tid.x;
	mov.u32 	%r6, %ctaid.x;
	mov.u32 	%r7, %ntid.x;
	mad.lo.s32 	%r1, %r6, %r7, %r5;
	mul.lo.s32 	%r8, %r3, %r4;
	mul.lo.s32 	%r9, %r8, 3;
	setp.ge.s32 	%p1, %r1, %r9;
	@%p1 bra 	$L__BB13_2;
	cvta.to.global.u64 	%rd2, %rd1;
	mul.wide.s32 	%rd3, %r1, 4;
	add.s64 	%rd4, %rd2, %rd3;
	ld.global.u32 	%r10, [%rd4];
	mul.lo.s32 	%r11, %r10, 255;
	div.s32 	%r12, %r11, %r2;
	min.s32 	%r13, %r12, 255;
	st.global.u32 	[%rd4], %r13;
$L__BB13_2:
	ret;

}


// ===== COMPILED SASS (sm_100) =====

	.target	sm_100

	.elftype	@"ET_EXEC"


//--------------------- .note.nv.tkinfo           --------------------------
	.section	.note.nv.tkinfo,"",@"SHT_NOTE"
	.sectionflags	@"SHF_NOTE_NV_TKINFO"
	.tkinfo
        /*0018*/ 	.word	0x00000002
        /*0030*/ 	.string	""
        /*0030*/ 	.string	"ptxas"
        /*0030*/ 	.string	"Cuda compilation tools, release 13.0, V13.0.88"
        /*0030*/ 	.string	"Build cuda_13.0.r13.0/compiler.36424714_0"
        /*0030*/ 	.string	"-arch sm_100 -m 64 "



//--------------------- .note.nv.cuinfo           --------------------------
	.section	.note.nv.cuinfo,"",@"SHT_NOTE"
	.sectionflags	@"SHF_NOTE_NV_CUINFO"
        /*0018*/ 	.short	0x0002
        /*001a*/ 	.short	0x0064
        /*001c*/ 	.short	0x0082
	.zero		2


//--------------------- .nv.info                  --------------------------
	.section	.nv.info,"",@"SHT_CUDA_INFO"
	.align	4


	//----- nvinfo : EIATTR_REGCOUNT
	.align		4
        /*0000*/ 	.byte	0x04, 0x2f
        /*0002*/ 	.short	(.L_11 - .L_10)
	.align		4
.L_10:
        /*0004*/ 	.word	index@(generate_image)
        /*0008*/ 	.word	0x0000000a


	//----- nvinfo : EIATTR_FRAME_SIZE
	.align		4
.L_11:
        /*000c*/ 	.byte	0x04, 0x11
        /*000e*/ 	.short	(.L_13 - .L_12)
	.align		4
.L_12:
        /*0010*/ 	.word	index@(generate_image)
        /*0014*/ 	.word	0x00000000


	//----- nvinfo : EIATTR_REGCOUNT
	.align		4
.L_13:
        /*0018*/ 	.byte	0x04, 0x2f
        /*001a*/ 	.short	(.L_15 - .L_14)
	.align		4
.L_14:
        /*001c*/ 	.word	index@(draw_circle)
        /*0020*/ 	.word	0x00000008


	//----- nvinfo : EIATTR_FRAME_SIZE
	.align		4
.L_15:
        /*0024*/ 	.byte	0x04, 0x11
        /*0026*/ 	.short	(.L_17 - .L_16)
	.align		4
.L_16:
        /*0028*/ 	.word	index@(draw_circle)
        /*002c*/ 	.word	0x00000000


	//----- nvinfo : EIATTR_REGCOUNT
	.align		4
.L_17:
        /*0030*/ 	.byte	0x04, 0x2f
        /*0032*/ 	.short	(.L_19 - .L_18)
	.align		4
.L_18:
        /*0034*/ 	.word	index@(produit_scalaire)
        /*0038*/ 	.word	0x0000000e


	//----- nvinfo : EIATTR_FRAME_SIZE
	.align		4
.L_19:
        /*003c*/ 	.byte	0x04, 0x11
        /*003e*/ 	.short	(.L_21 - .L_20)
	.align		4
.L_20:
        /*0040*/ 	.word	index@(produit_scalaire)
        /*0044*/ 	.word	0x00000000


	//----- nvinfo : EIATTR_REGCOUNT
	.align		4
.L_21:
        /*0048*/ 	.byte	0x04, 0x2f
        /*004a*/ 	.short	(.L_23 - .L_22)
	.align		4
.L_22:
        /*004c*/ 	.word	index@(init_light_source)
        /*0050*/ 	.word	0x0000001f


	//----- nvinfo : EIATTR_FRAME_SIZE
	.align		4
.L_23:
        /*0054*/ 	.byte	0x04, 0x11
        /*0056*/ 	.short	(.L_25 - .L_24)
	.align		4
.L_24:
        /*0058*/ 	.word	index@($__internal_5_$__cuda_sm20_sqrt_rn_f32_slowpath)
        /*005c*/ 	.word	0x00000050


	//----- nvinfo : EIATTR_FRAME_SIZE
	.align		4
.L_25:
        /*0060*/ 	.byte	0x04, 0x11
        /*0062*/ 	.short	(.L_27 - .L_26)
	.align		4
.L_26:
        /*0064*/ 	.word	index@(init_light_source)
        /*0068*/ 	.word	0x00000050


	//----- nvinfo : EIATTR_REGCOUNT
	.align		4
.L_27:
        /*006c*/ 	.byte	0x04, 0x2f
        /*006e*/ 	.short	(.L_29 - .L_28)
	.align		4
.L_28:
        /*0070*/ 	.word	index@(test_norm_distrib_light_source)
        /*0074*/ 	.word	0x00000012


	//----- nvinfo : EIATTR_FRAME_SIZE
	.align		4
.L_29:
        /*0078*/ 	.byte	0x04, 0x11
        /*007a*/ 	.short	(.L_31 - .L_30)
	.align		4
.L_30:
        /*007c*/ 	.word	index@(test_norm_distrib_light_source)
        /*0080*/ 	.word	0x00000000


	//----- nvinfo : EIATTR_REGCOUNT
	.align		4
.L_31:
        /*0084*/ 	.byte	0x04, 0x2f
        /*0086*/ 	.short	(.L_33 - .L_32)
	.align		4
.L_32:
        /*0088*/ 	.word	index@(sdf_sphere)
        /*008c*/ 	.word	0x00000011


	//----- nvinfo : EIATTR_FRAME_SIZE
	.align		4
.L_33:
        /*0090*/ 	.byte	0x04, 0x11
        /*0092*/ 	.short	(.L_35 - .L_34)
	.align		4
.L_34:
        /*0094*/ 	.word	index@($__internal_4_$__cuda_sm20_sqrt_rn_f32_slowpath)
        /*0098*/ 	.word	0x00000000


	//----- nvinfo : EIATTR_FRAME_SIZE
	.align		4
.L_35:
        /*009c*/ 	.byte	0x04, 0x11
        /*009e*/ 	.short	(.L_37 - .L_36)
	.align		4
.L_36:
        /*00a0*/ 	.word	index@(sdf_sphere)
        /*00a4*/ 	.word	0x00000000


	//----- nvinfo : EIATTR_REGCOUNT
	.align		4
.L_37:
        /*00a8*/ 	.byte	0x04, 0x2f
        /*00aa*/ 	.short	(.L_39 - .L_38)
	.align		4
.L_38:
        /*00ac*/ 	.word	index@(grad_sdf_sphere)
        /*00b0*/ 	.word	0x00000017


	//----- nvinfo : EIATTR_FRAME_SIZE
	.align		4
.L_39:
        /*00b4*/ 	.byte	0x04, 0x11
        /*00b6*/ 	.short	(.L_41 - .L_40)
	.align		4
.L_40:
        /*00b8*/ 	.word	index@($__internal_3_$__cuda_sm3x_div_rn_noftz_f32_slowpath)
        /*00bc*/ 	.word	0x00000000


	//----- nvinfo : EIATTR_FRAME_SIZE
	.align		4
.L_41:
        /*00c0*/ 	.byte	0x04, 0x11
        /*00c2*/ 	.short	(.L_43 - .L_42)
	.align		4
.L_42:
        /*00c4*/ 	.word	index@(grad_sdf_sphere)
        /*00c8*/ 	.word	0x00000000


	//----- nvinfo : EIATTR_REGCOUNT
	.align		4
.L_43:
        /*00cc*/ 	.byte	0x04, 0x2f
        /*00ce*/ 	.short	(.L_45 - .L_44)
	.align		4
.L_44:
        /*00d0*/ 	.word	index@(ray_march)
        /*00d4*/ 	.word	0x00000012


	//----- nvinfo : EIATTR_FRAME_SIZE
	.align		4
.L_45:
        /*00d8*/ 	.byte	0x04, 0x11
        /*00da*/ 	.short	(.L_47 - .L_46)
	.align		4
.L_46:
        /*00dc*/ 	.word	index@($__internal_2_$__cuda_sm3x_div_rn_noftz_f32_slowpath)
        /*00e0*/ 	.word	0x00000000


	//----- nvinfo : EIATTR_FRAME_SIZE
	.align		4
.L_47:
        /*00e4*/ 	.byte	0x04, 0x11
        /*00e6*/ 	.short	(.L_49 - .L_48)
	.align		4
.L_48:
        /*00e8*/ 	.word	index@(ray_march)
        /*00ec*/ 	.word	0x00000000


	//----- nvinfo : EIATTR_REGCOUNT
	.align		4
.L_49:
        /*00f0*/ 	.byte	0x04, 0x2f
        /*00f2*/ 	.short	(.L_51 - .L_50)
	.align		4
.L_50:
        /*00f4*/ 	.word	index@(reflexion)
        /*00f8*/ 	.word	0x00000016


	//----- nvinfo : EIATTR_FRAME_SIZE
	.align		4
.L_51:
        /*00fc*/ 	.byte	0x04, 0x11
        /*00fe*/ 	.short	(.L_53 - .L_52)
	.align		4
.L_52:
        /*0100*/ 	.word	index@($__internal_1_$__cuda_sm3x_div_rn_noftz_f32_slowpath)
        /*0104*/ 	.word	0x00000000


	//----- nvinfo : EIATTR_FRAME_SIZE
	.align		4
.L_53:
        /*0108*/ 	.byte	0x04, 0x11
        /*010a*/ 	.short	(.L_55 - .L_54)
	.align		4
.L_54:
        /*010c*/ 	.word	index@(reflexion)
        /*0110*/ 	.word	0x00000000


	//----- nvinfo : EIATTR_REGCOUNT
	.align		4
.L_55:
        /*0114*/ 	.byte	0x04, 0x2f
        /*0116*/ 	.short	(.L_57 - .L_56)
	.align		4
.L_56:
        /*0118*/ 	.word	index@(camera_diffusion)
        /*011c*/ 	.word	0x0000001a


	//----- nvinfo : EIATTR_FRAME_SIZE
	.align		4
.L_57:
        /*0120*/ 	.byte	0x04, 0x11
        /*0122*/ 	.short	(.L_59 - .L_58)
	.align		4
.L_58:
        /*0124*/ 	.word	index@($__internal_0_$__cuda_sm3x_div_rn_noftz_f32_slowpath)
        /*0128*/ 	.word	0x00000000


	//----- nvinfo : EIATTR_FRAME_SIZE
	.align		4
.L_59:
        /*012c*/ 	.byte	0x04, 0x11
        /*012e*/ 	.short	(.L_61 - .L_60)
	.align		4
.L_60:
        /*0130*/ 	.word	index@(camera_diffusion)
        /*0134*/ 	.word	0x00000000


	//----- nvinfo : EIATTR_REGCOUNT
	.align		4
.L_61:
        /*0138*/ 	.byte	0x04, 0x2f
        /*013a*/ 	.short	(.L_63 - .L_62)
	.align		4
.L_62:
        /*013c*/ 	.word	index@(ray_collection)
        /*0140*/ 	.word	0x00000010


	//----- nvinfo : EIATTR_FRAME_SIZE
	.align		4
.L_63:
        /*0144*/ 	.byte	0x04, 0x11
        /*0146*/ 	.short	(.L_65 - .L_64)
	.align		4
.L_64:
        /*0148*/ 	.word	index@(ray_collection)
        /*014c*/ 	.word	0x00000000


	//----- nvinfo : EIATTR_REGCOUNT
	.align		4
.L_65:
        /*0150*/ 	.byte	0x04, 0x2f
        /*0152*/ 	.short	(.L_67 - .L_66)
	.align		4
.L_66:
        /*0154*/ 	.word	index@(render)
        /*0158*/ 	.word	0x00000015


	//----- nvinfo : EIATTR_FRAME_SIZE
	.align		4
.L_67:
        /*015c*/ 	.byte	0x04, 0x11
        /*015e*/ 	.short	(.L_69 - .L_68)
	.align		4
.L_68:
        /*0160*/ 	.word	index@(render)
        /*0164*/ 	.word	0x00000000


	//----- nvinfo : EIATTR_REGCOUNT
	.align		4
.L_69:
        /*0168*/ 	.byte	0x04, 0x2f
        /*016a*/ 	.short	(.L_71 - .L_70)
	.align		4
.L_70:
        /*016c*/ 	.word	index@(findMaxValue)
        /*0170*/ 	.word	0x00000020


	//----- nvinfo : EIATTR_FRAME_SIZE
	.align		4
.L_71:
        /*0174*/ 	.byte	0x04, 0x11
        /*0176*/ 	.short	(.L_73 - .L_72)
	.align		4
.L_72:
        /*0178*/ 	.word	index@(findMaxValue)
        /*017c*/ 	.word	0x00000000


	//----- nvinfo : EIATTR_REGCOUNT
	.align		4
.L_73:
        /*0180*/ 	.byte	0x04, 0x2f
        /*0182*/ 	.short	(.L_75 - .L_74)
	.align		4
.L_74:
        /*0184*/ 	.word	index@(normalizeImage)
        /*0188*/ 	.word	0x0000000e


	//----- nvinfo : EIATTR_FRAME_SIZE
	.align		4
.L_75:
        /*018c*/ 	.byte	0x04, 0x11
        /*018e*/ 	.short	(.L_77 - .L_76)
	.align		4
.L_76:
        /*0190*/ 	.word	index@(normalizeImage)
        /*0194*/ 	.word	0x00000000


	//----- nvinfo : EIATTR_MIN_STACK_SIZE
	.align		4
.L_77:
        /*0198*/ 	.byte	0x04, 0x12
        /*019a*/ 	.short	(.L_79 - .L_78)
	.align		4
.L_78:
        /*019c*/ 	.word	index@(normalizeImage)
        /*01a0*/ 	.word	0x00000000


	//----- nvinfo : EIATTR_MIN_STACK_SIZE
	.align		4
.L_79:
        /*01a4*/ 	.byte	0x04, 0x12
        /*01a6*/ 	.short	(.L_81 - .L_80)
	.align		4
.L_80:
        /*01a8*/ 	.word	index@(findMaxValue)
        /*01ac*/ 	.word	0x00000000


	//----- nvinfo : EIATTR_MIN_STACK_SIZE
	.align		4
.L_81:
        /*01b0*/ 	.byte	0x04, 0x12
        /*01b2*/ 	.short	(.L_83 - .L_82)
	.align		4
.L_82:
        /*01b4*/ 	.word	index@(render)
        /*01b8*/ 	.word	0x00000000


	//----- nvinfo : EIATTR_MIN_STACK_SIZE
	.align		4
.L_83:
        /*01bc*/ 	.byte	0x04, 0x12
        /*01be*/ 	.short	(.L_85 - .L_84)
	.align		4
.L_84:
        /*01c0*/ 	.word	index@(ray_collection)
        /*01c4*/ 	.word	0x00000000


	//----- nvinfo : EIATTR_MIN_STACK_SIZE
	.align		4
.L_85:
        /*01c8*/ 	.byte	0x04, 0x12
        /*01ca*/ 	.short	(.L_87 - .L_86)
	.align		4
.L_86:
        /*01cc*/ 	.word	index@(camera_diffusion)
        /*01d0*/ 	.word	0x00000000


	//----- nvinfo : EIATTR_MIN_STACK_SIZE
	.align		4
.L_87:
        /*01d4*/ 	.byte	0x04, 0x12
        /*01d6*/ 	.short	(.L_89 - .L_88)
	.align		4
.L_88:
        /*01d8*/ 	.word	index@(reflexion)
        /*01dc*/ 	.word	0x00000000


	//----- nvinfo : EIATTR_MIN_STACK_SIZE
	.align		4
.L_89:
        /*01e0*/ 	.byte	0x04, 0x12
        /*01e2*/ 	.short	(.L_91 - .L_90)
	.align		4
.L_90:
        /*01e4*/ 	.word	index@(ray_march)
        /*01e8*/ 	.word	0x00000000


	//----- nvinfo : EIATTR_MIN_STACK_SIZE
	.align		4
.L_91:
        /*01ec*/ 	.byte	0x04, 0x12
        /*01ee*/ 	.short	(.L_93 - .L_92)
	.align		4
.L_92:
        /*01f0*/ 	.word	index@(grad_sdf_sphere)
        /*01f4*/ 	.word	0x00000000


	//----- nvinfo : EIATTR_MIN_STACK_SIZE
	.align		4
.L_93:
        /*01f8*/ 	.byte	0x04, 0x12
        /*01fa*/ 	.short	(.L_95 - .L_94)
	.align		4
.L_94:
        /*01fc*/ 	.word	index@(sdf_sphere)
        /*0200*/ 	.word	0x00000000


	//----- nvinfo : EIATTR_MIN_STACK_SIZE
	.align		4
.L_95:
        /*0204*/ 	.byte	0x04, 0x12
        /*0206*/ 	.short	(.L_97 - .L_96)
	.align		4
.L_96:
        /*0208*/ 	.word	index@(test_norm_distrib_light_source)
        /*020c*/ 	.word	0x00000000


	//----- nvinfo : EIATTR_MIN_STACK_SIZE
	.align		4
.L_97:
        /*0210*/ 	.byte	0x04, 0x12
        /*0212*/ 	.short	(.L_99 - .L_98)
	.align		4
.L_98:
        /*0214*/ 	.word	index@(init_light_source)
        /*0218*/ 	.word	0x00000050


	//----- nvinfo : EIATTR_MIN_STACK_SIZE
	.align		4
.L_99:
        /*021c*/ 	.byte	0x04, 0x12
        /*021e*/ 	.short	(.L_101 - .L_100)
	.align		4
.L_100:
        /*0220*/ 	.word	index@(produit_scalaire)
        /*0224*/ 	.word	0x00000000


	//----- nvinfo : EIATTR_MIN_STACK_SIZE
	.align		4
.L_101:
        /*0228*/ 	.byte	0x04, 0x12
        /*022a*/ 	.short	(.L_103 - .L_102)
	.align		4
.L_102:
        /*022c*/ 	.word	index@(draw_circle)
        /*0230*/ 	.word	0x00000000


	//----- nvinfo : EIATTR_MIN_STACK_SIZE
	.align		4
.L_103:
        /*0234*/ 	.byte	0x04, 0x12
        /*0236*/ 	.short	(.L_105 - .L_104)
	.align		4
.L_104:
        /*0238*/ 	.word	index@(generate_image)
        /*023c*/ 	.word	0x00000000
.L_105:


//--------------------- .nv.compat                --------------------------
	.section	.nv.compat,"",@"SHT_CUDA_COMPAT_INFO"
	.align	4
        /*0000*/ 	.byte	0x02, 0x09, 0x00, 0x00, 0x02, 0x02, 0x01, 0x00, 0x02, 0x05, 0x05, 0x00, 0x03, 0x07, 0x01, 0x01
        /*0010*/ 	.byte	0x02, 0x03, 0x00, 0x00, 0x02, 0x06, 0x01, 0x00, 0x04, 0x0b, 0x08, 0x00, 0x01, 0x00, 0x00, 0x00
        /*0020*/ 	.byte	0x00, 0x00, 0x00, 0x00


//--------------------- .nv.info.normalizeImage   --------------------------
	.section	.nv.info.normalizeImage,"",@"SHT_CUDA_INFO"
	.sectionflags	@""
	.align	4


	//----- nvinfo : EIATTR_CUDA_API_VERSION
	.align		4
        /*0000*/ 	.byte	0x04, 0x37
        /*0002*/ 	.short	(.L_107 - .L_106)
.L_106:
        /*0004*/ 	.word	0x00000082


	//----- nvinfo : EIATTR_KPARAM_INFO
	.align		4
.L_107:
        /*0008*/ 	.byte	0x04, 0x17
        /*000a*/ 	.short	(.L_109 - .L_108)
.L_108:
        /*000c*/ 	.word	0x00000000
        /*0010*/ 	.short	0x0003
        /*0012*/ 	.short	0x0010
        /*0014*/ 	.byte	0x00, 0xf0, 0x11, 0x00


	//----- nvinfo : EIATTR_KPARAM_INFO
	.align		4
.L_109:
        /*0018*/ 	.byte	0x04, 0x17
        /*001a*/ 	.short	(.L_111 - .L_110)
.L_110:
        /*001c*/ 	.word	0x00000000
        /*0020*/ 	.short	0x0002
        /*0022*/ 	.short	0x000c
        /*0024*/ 	.byte	0x00, 0xf0, 0x11, 0x00


	//----- nvinfo : EIATTR_KPARAM_INFO
	.align		4
.L_111:
        /*0028*/ 	.byte	0x04, 0x17
        /*002a*/ 	.short	(.L_113 - .L_112)
.L_112:
        /*002c*/ 	.word	0x00000000
        /*0030*/ 	.short	0x0001
        /*0032*/ 	.short	0x0008
        /*0034*/ 	.byte	0x00, 0xf0, 0x11, 0x00


	//----- nvinfo : EIATTR_KPARAM_INFO
	.align		4
.L_113:
        /*0038*/ 	.byte	0x04, 0x17
        /*003a*/ 	.short	(.L_115 - .L_114)
.L_114:
        /*003c*/ 	.word	0x00000000
        /*0040*/ 	.short	0x0000
        /*0042*/ 	.short	0x0000
        /*0044*/ 	.byte	0x00, 0xf5, 0x21, 0x00


	//----- nvinfo : EIATTR_SPARSE_MMA_MASK
	.align		4
.L_115:
        /*0048*/ 	.byte	0x03, 0x50
        /*004a*/ 	.short	0x0000


	//----- nvinfo : EIATTR_MAXREG_COUNT
	.align		4
        /*004c*/ 	.byte	0x03, 0x1b
        /*004e*/ 	.short	0x00ff


	//----- nvinfo : EIATTR_MERCURY_ISA_VERSION
	.align		4
        /*0050*/ 	.byte	0x03, 0x5f
        /*0052*/ 	.short	0x0101


	//----- nvinfo : EIATTR_VRC_CTA_INIT_COUNT
	.align		4
        /*0054*/ 	.byte	0x02, 0x4a
	.zero		1
	.zero		1


	//----- nvinfo : EIATTR_EXIT_INSTR_OFFSETS
	.align		4
        /*0058*/ 	.byte	0x04, 0x1c
        /*005a*/ 	.short	(.L_117 - .L_116)


	//   ....[0]....
.L_116:
        /*005c*/ 	.word	0x00000090


	//   ....[1]....
        /*0060*/ 	.word	0x00000290


	//----- nvinfo : EIATTR_CBANK_PARAM_SIZE
	.align		4
.L_117:
        /*0064*/ 	.byte	0x03, 0x19
        /*0066*/ 	.short	0x0014


	//----- nvinfo : EIATTR_PARAM_CBANK
	.align		4
        /*0068*/ 	.byte	0x04, 0x0a
        /*006a*/ 	.short	(.L_119 - .L_118)
	.align		4
.L_118:
        /*006c*/ 	.word	index@(.nv.constant0.normalizeImage)
        /*0070*/ 	.short	0x0380
        /*0072*/ 	.short	0x0014


	//----- nvinfo : EIATTR_SW_WAR
	.align		4
.L_119:
        /*0074*/ 	.byte	0x04, 0x36
        /*0076*/ 	.short	(.L_121 - .L_120)
.L_120:
        /*0078*/ 	.word	0x00000008
.L_121:


//--------------------- .nv.info.findMaxValue     --------------------------
	.section	.nv.info.findMaxValue,"",@"SHT_CUDA_INFO"
	.sectionflags	@""
	.align	4


	//----- nvinfo : EIATTR_CUDA_API_VERSION
	.align		4
        /*0000*/ 	.byte	0x04, 0x37
        /*0002*/ 	.short	(.L_123 - .L_122)
.L_122:
        /*0004*/ 	.word	0x00000082


	//----- nvinfo : EIATTR_KPARAM_INFO
	.align		4
.L_123:
        /*0008*/ 	.byte	0x04, 0x17
        /*000a*/ 	.short	(.L_125 - .L_124)
.L_124:
        /*000c*/ 	.word	0x00000000
        /*0010*/ 	.short	0x0003
        /*0012*/ 	.short	0x0010
        /*0014*/ 	.byte	0x00, 0xf5, 0x21, 0x00


	//----- nvinfo : EIATTR_KPARAM_INFO
	.align		4
.L_125:
        /*0018*/ 	.byte	0x04, 0x17
        /*001a*/ 	.short	(.L_127 - .L_126)
.L_126:
        /*001c*/ 	.word	0x00000000
        /*0020*/ 	.short	0x0002
        /*0022*/ 	.short	0x000c
        /*0024*/ 	.byte	0x00, 0xf0, 0x11, 0x00


	//----- nvinfo : EIATTR_KPARAM_INFO
	.align		4
.L_127:
        /*0028*/ 	.byte	0x04, 0x17
        /*002a*/ 	.short	(.L_129 - .L_128)
.L_128:
        /*002c*/ 	.word	0x00000000
        /*0030*/ 	.short	0x0001
        /*0032*/ 	.short	0x0008
        /*0034*/ 	.byte	0x00, 0xf0, 0x11, 0x00


	//----- nvinfo : EIATTR_KPARAM_INFO
	.align		4
.L_129:
        /*0038*/ 	.byte	0x04, 0x17
        /*003a*/ 	.short	(.L_131 - .L_130)
.L_130:
        /*003c*/ 	.word	0x00000000
        /*0040*/ 	.short	0x0000
        /*0042*/ 	.short	0x0000
        /*0044*/ 	.byte	0x00, 0xf5, 0x21, 0x00


	//----- nvinfo : EIATTR_SPARSE_MMA_MASK
	.align		4
.L_131:
        /*0048*/ 	.byte	0x03, 0x50
        /*004a*/ 	.short	0x0000


	//----- nvinfo : EIATTR_MAXREG_COUNT
	.align		4
        /*004c*/ 	.byte	0x03, 0x1b
        /*004e*/ 	.short	0x00ff


	//----- nvinfo : EIATTR_NUM_BARRIERS
	.align		4
        /*0050*/ 	.byte	0x02, 0x4c
        /*0052*/ 	.byte	0x01
	.zero		1


	//----- nvinfo : EIATTR_MERCURY_ISA_VERSION
	.align		4
        /*0054*/ 	.byte	0x03, 0x5f
        /*0056*/ 	.short	0x0101


	//----- nvinfo : EIATTR_VRC_CTA_INIT_COUNT
	.align		4
        /*0058*/ 	.byte	0x02, 0x4a
	.zero		1
	.zero		1


	//----- nvinfo : EIATTR_EXIT_INSTR_OFFSETS
	.align		4
        /*005c*/ 	.byte	0x04, 0x1c
        /*005e*/ 	.short	(.L_133 - .L_132)


	//   ....[0]....
.L_132:
        /*0060*/ 	.word	0x00000bd0


	//   ....[1]....
        /*0064*/ 	.word	0x00000c40


	//----- nvinfo : EIATTR_CRS_STACK_SIZE
	.align		4
.L_133:
        /*0068*/ 	.byte	0x04, 0x1e
        /*006a*/ 	.short	(.L_135 - .L_134)
.L_134:
        /*006c*/ 	.word	0x00000000


	//----- nvinfo : EIATTR_CBANK_PARAM_SIZE
	.align		4
.L_135:
        /*0070*/ 	.byte	0x03, 0x19
        /*0072*/ 	.short	0x0018


	//----- nvinfo : EIATTR_PARAM_CBANK
	.align		4
        /*0074*/ 	.byte	0x04, 0x0a
        /*0076*/ 	.short	(.L_137 - .L_136)
	.align		4
.L_136:
        /*0078*/ 	.word	index@(.nv.constant0.findMaxValue)
        /*007c*/ 	.short	0x0380
        /*007e*/ 	.short	0x0018


	//----- nvinfo : EIATTR_SW_WAR
	.align		4
.L_137:
        /*0080*/ 	.byte	0x04, 0x36
        /*0082*/ 	.short	(.L_139 - .L_138)
.L_138:
        /*0084*/ 	.word	0x00000008
.L_139:


//--------------------- .nv.info.render           --------------------------
	.section	.nv.info.render,"",@"SHT_CUDA_INFO"
	.sectionflags	@""
	.align	4


	//----- nvinfo : EIATTR_CUDA_API_VERSION
	.align		4
        /*0000*/ 	.byte	0x04, 0x37
        /*0002*/ 	.short	(.L_141 - .L_140)
.L_140:
        /*0004*/ 	.word	0x00000082


	//----- nvinfo : EIATTR_KPARAM_INFO
	.align		4
.L_141:
        /*0008*/ 	.byte	0x04, 0x17
        /*000a*/ 	.short	(.L_143 - .L_142)
.L_142:
        /*000c*/ 	.word	0x00000000
        /*0010*/ 	.short	0x0006
        /*0012*/ 	.short	0x0028
        /*0014*/ 	.byte	0x00, 0xf5, 0x21, 0x00


	//----- nvinfo : EIATTR_KPARAM_INFO
	.align		4
.L_143:
        /*0018*/ 	.byte	0x04, 0x17
        /*001a*/ 	.short	(.L_145 - .L_144)
.L_144:
        /*001c*/ 	.word	0x00000000
        /*0020*/ 	.short	0x0005
        /*0022*/ 	.short	0x0020
        /*0024*/ 	.byte	0x00, 0xf5, 0x21, 0x00


	//----- nvinfo : EIATTR_KPARAM_INFO
	.align		4
.L_145:
        /*0028*/ 	.byte	0x04, 0x17
        /*002a*/ 	.short	(.L_147 - .L_146)
.L_146:
        /*002c*/ 	.word	0x00000000
        /*0030*/ 	.short	0x0004
        /*0032*/ 	.short	0x0018
        /*0034*/ 	.byte	0x00, 0xf5, 0x21, 0x00


	//----- nvinfo : EIATTR_KPARAM_INFO
	.align		4
.L_147:
        /*0038*/ 	.byte	0x04, 0x17
        /*003a*/ 	.short	(.L_149 - .L_148)
.L_148:
        /*003c*/ 	.word	0x00000000
        /*0040*/ 	.short	0x0003
        /*0042*/ 	.short	0x0010
        /*0044*/ 	.byte	0x00, 0xf5, 0x21, 0x00


	//----- nvinfo : EIATTR_KPARAM_INFO
	.align		4
.L_149:
        /*0048*/ 	.byte	0x04, 0x17
        /*004a*/ 	.short	(.L_151 - .L_150)
.L_150:
        /*004c*/ 	.word	0x00000000
        /*0050*/ 	.short	0x0002
        /*0052*/ 	.short	0x0008
        /*0054*/ 	.byte	0x00, 0xf0, 0x11, 0x00


	//----- nvinfo : EIATTR_KPARAM_INFO
	.align		4
.L_151:
        /*0058*/ 	.byte	0x04, 0x17
        /*005a*/ 	.short	(.L_153 - .L_152)
.L_152:
        /*005c*/ 	.word	0x00000000
        /*0060*/ 	.short	0x0001
        /*0062*/ 	.short	0x0004
        /*0064*/ 	.byte	0x00, 0xf0, 0x11, 0x00


	//----- nvinfo : EIATTR_KPARAM_INFO
	.align		4
.L_153:
        /*0068*/ 	.byte	0x04, 0x17
        /*006a*/ 	.short	(.L_155 - .L_154)
.L_154:
        /*006c*/ 	.word	0x00000000
        /*0070*/ 	.short	0x0000
        /*0072*/ 	.short	0x0000
        /*0074*/ 	.byte	0x00, 0xf0, 0x11, 0x00


	//----- nvinfo : EIATTR_SPARSE_MMA_MASK
	.align		4
.L_155:
        /*0078*/ 	.byte	0x03, 0x50
        /*007a*/ 	.short	0x0000


	//----- nvinfo : EIATTR_MAXREG_COUNT
	.align		4
        /*007c*/ 	.byte	0x03, 0x1b
        /*007e*/ 	.short	0x00ff


	//----- nvinfo : EIATTR_MERCURY_ISA_VERSION
	.align		4
        /*0080*/ 	.byte	0x03, 0x5f
        /*0082*/ 	.short	0x0101


	//----- nvinfo : EIATTR_VRC_CTA_INIT_COUNT
	.align		4
        /*0084*/ 	.byte	0x02, 0x4a
	.zero		1
	.zero		1


	//----- nvinfo : EIATTR_EXIT_INSTR_OFFSETS
	.align		4
        /*0088*/ 	.byte	0x04, 0x1c
        /*008a*/ 	.short	(.L_157 - .L_156)


	//   ....[0]....
.L_156:
        /*008c*/ 	.word	0x000000c0


	//   ....[1]....
        /*0090*/ 	.word	0x00000140


	//   ....[2]....
        /*0094*/ 	.word	0x00000450


	//----- nvinfo : EIATTR_CRS_STACK_SIZE
	.align		4
.L_157:
        /*0098*/ 	.byte	0x04, 0x1e
        /*009a*/ 	.short	(.L_159 - .L_158)
.L_158:
        /*009c*/ 	.word	0x00000000


	//----- nvinfo : EIATTR_CBANK_PARAM_SIZE
	.align		4
.L_159:
        /*00a0*/ 	.byte	0x03, 0x19
        /*00a2*/ 	.short	0x0030


	//----- nvinfo : EIATTR_PARAM_CBANK
	.align		4
        /*00a4*/ 	.byte	0x04, 0x0a
        /*00a6*/ 	.short	(.L_161 - .L_160)
	.align		4
.L_160:
        /*00a8*/ 	.word	index@(.nv.constant0.render)
        /*00ac*/ 	.short	0x0380
        /*00ae*/ 	.short	0x0030


	//----- nvinfo : EIATTR_SW_WAR
	.align		4
.L_161:
        /*00b0*/ 	.byte	0x04, 0x36
        /*00b2*/ 	.short	(.L_163 - .L_162)
.L_162:
        /*00b4*/ 	.word	0x00000008
.L_163:


//--------------------- .nv.info.ray_collection   --------------------------
	.section	.nv.info.ray_collection,"",@"SHT_CUDA_INFO"
	.sectionflags	@""
	.align	4


	//----- nvinfo : EIATTR_CUDA_API_VERSION
	.align		4
        /*0000*/ 	.byte	0x04, 0x37
        /*0002*/ 	.short	(.L_165 - .L_164)
.L_164:
        /*0004*/ 	.word	0x00000082


	//----- nvinfo : EIATTR_KPARAM_INFO
	.align		4
.L_165:
        /*0008*/ 	.byte	0x04, 0x17
        /*000a*/ 	.short	(.L_167 - .L_166)
.L_166:
        /*000c*/ 	.word	0x00000000
        /*0010*/ 	.short	0x0007
        /*0012*/ 	.short	0x0028
        /*0014*/ 	.byte	0x00, 0xf5, 0x21, 0x00


	//----- nvinfo : EIATTR_KPARAM_INFO
	.align		4
.L_167:
        /*0018*/ 	.byte	0x04, 0x17
        /*001a*/ 	.short	(.L_169 - .L_168)
.L_168:
        /*001c*/ 	.word	0x00000000
        /*0020*/ 	.short	0x0006
        /*0022*/ 	.short	0x0020
        /*0024*/ 	.byte	0x00, 0xf5, 0x21, 0x00


	//----- nvinfo : EIATTR_KPARAM_INFO
	.align		4
.L_169:
        /*0028*/ 	.byte	0x04, 0x17
        /*002a*/ 	.short	(.L_171 - .L_170)
.L_170:
        /*002c*/ 	.word	0x00000000
        /*0030*/ 	.short	0x0005
        /*0032*/ 	.short	0x0018
        /*0034*/ 	.byte	0x00, 0xf5, 0x21, 0x00


	//----- nvinfo : EIATTR_KPARAM_INFO
	.align		4
.L_171:
        /*0038*/ 	.byte	0x04, 0x17
        /*003a*/ 	.short	(.L_173 - .L_172)
.L_172:
        /*003c*/ 	.word	0x00000000
        /*0040*/ 	.short	0x0004
        /*0042*/ 	.short	0x0010
        /*0044*/ 	.byte	0x00, 0xf0, 0x11, 0x00


	//----- nvinfo : EIATTR_KPARAM_INFO
	.align		4
.L_173:
        /*0048*/ 	.byte	0x04, 0x17
        /*004a*/ 	.short	(.L_175 - .L_174)
.L_174:
        /*004c*/ 	.word	0x00000000
        /*0050*/ 	.short	0x0003
        /*0052*/ 	.short	0x000c
        /*0054*/ 	.byte	0x00, 0xf0, 0x11, 0x00


	//----- nvinfo : EIATTR_KPARAM_INFO
	.align		4
.L_175:
        /*0058*/ 	.byte	0x04, 0x17
        /*005a*/ 	.short	(.L_177 - .L_176)
.L_176:
        /*005c*/ 	.word	0x00000000
        /*0060*/ 	.short	0x0002
        /*0062*/ 	.short	0x0008
        /*0064*/ 	.byte	0x00, 0xf0, 0x11, 0x00


	//----- nvinfo : EIATTR_KPARAM_INFO
	.align		4
.L_177:
        /*0068*/ 	.byte	0x04, 0x17
        /*006a*/ 	.short	(.L_179 - .L_178)
.L_178:
        /*006c*/ 	.word	0x00000000
        /*0070*/ 	.short	0x0001
        /*0072*/ 	.short	0x0004
        /*0074*/ 	.byte	0x00, 0xf0, 0x11, 0x00


	//----- nvinfo : EIATTR_KPARAM_INFO
	.align		4
.L_179:
        /*0078*/ 	.byte	0x04, 0x17
        /*007a*/ 	.short	(.L_181 - .L_180)
.L_180:
        /*007c*/ 	.word	0x00000000
        /*0080*/ 	.short	0x0000
        /*0082*/ 	.short	0x0000
        /*0084*/ 	.byte	0x00, 0xf0, 0x11, 0x00


	//----- nvinfo : EIATTR_SPARSE_MMA_MASK
	.align		4
.L_181:
        /*0088*/ 	.byte	0x03, 0x50
        /*008a*/ 	.short	0x0000


	//----- nvinfo : EIATTR_MAXREG_COUNT
	.align		4
        /*008c*/ 	.byte	0x03, 0x1b
        /*008e*/ 	.short	0x00ff


	//----- nvinfo : EIATTR_MERCURY_ISA_VERSION
	.align		4
        /*0090*/ 	.byte	0x03, 0x5f
        /*0092*/ 	.short	0x0101


	//----- nvinfo : EIATTR_VRC_CTA_INIT_COUNT
	.align		4
        /*0094*/ 	.byte	0x02, 0x4a
	.zero		1
	.zero		1


	//----- nvinfo : EIATTR_EXIT_INSTR_OFFSETS
	.align		4
        /*0098*/ 	.byte	0x04, 0x1c
        /*009a*/ 	.short	(.L_183 - .L_182)


	//   ....[0]....
.L_182:
        /*009c*/ 	.word	0x00000150


	//   ....[1]....
        /*00a0*/ 	.word	0x000002e0


	//   ....[2]....
        /*00a4*/ 	.word	0x00000360


	//   ....[3]....
        /*00a8*/ 	.word	0x00000410


	//----- nvinfo : EIATTR_CBANK_PARAM_SIZE
	.align		4
.L_183:
        /*00ac*/ 	.byte	0x03, 0x19
        /*00ae*/ 	.short	0x0030


	//----- nvinfo : EIATTR_PARAM_CBANK
	.align		4
        /*00b0*/ 	.byte	0x04, 0x0a
        /*00b2*/ 	.short	(.L_185 - .L_184)
	.align		4
.L_184:
        /*00b4*/ 	.word	index@(.nv.constant0.ray_collection)
        /*00b8*/ 	.short	0x0380
        /*00ba*/ 	.short	0x0030


	//----- nvinfo : EIATTR_SW_WAR
	.align		4
.L_185:
        /*00bc*/ 	.byte	0x04, 0x36
        /*00be*/ 	.short	(.L_187 - .L_186)
.L_186:
        /*00c0*/ 	.word	0x00000008
.L_187:


//--------------------- .nv.info.camera_diffusion --------------------------
	.section	.nv.info.camera_diffusion,"",@"SHT_CUDA_INFO"
	.sectionflags	@""
	.align	4


	//----- nvinfo : EIATTR_CUDA_API_VERSION
	.align		4
        /*0000*/ 	.byte	0x04, 0x37
        /*0002*/ 	.short	(.L_189 - .L_188)
.L_188:
        /*0004*/ 	.word	0x00000082


	//----- nvinfo : EIATTR_KPARAM_INFO
	.align		4
.L_189:
        /*0008*/ 	.byte	0x04, 0x17
        /*000a*/ 	.short	(.L_191 - .L_190)
.L_190:
        /*000c*/ 	.word	0x00000000
        /*0010*/ 	.short	0x0007
        /*0012*/ 	.short	0x0030
        /*0014*/ 	.byte	0x00, 0xf5, 0x21, 0x00


	//----- nvinfo : EIATTR_KPARAM_INFO
	.align		4
.L_191:
        /*0018*/ 	.byte	0x04, 0x17
        /*001a*/ 	.short	(.L_193 - .L_192)
.L_192:
        /*001c*/ 	.word	0x00000000
        /*0020*/ 	.short	0x0006
        /*0022*/ 	.short	0x0028
        /*0024*/ 	.byte	0x00, 0xf5, 0x21, 0x00


	//----- nvinfo : EIATTR_KPARAM_INFO
	.align		4
.L_193:
        /*0028*/ 	.byte	0x04, 0x17
        /*002a*/ 	.short	(.L_195 - .L_194)
.L_194:
        /*002c*/ 	.word	0x00000000
        /*0030*/ 	.short	0x0005
        /*0032*/ 	.short	0x0020
        /*0034*/ 	.byte	0x00, 0xf5, 0x21, 0x00


	//----- nvinfo : EIATTR_KPARAM_INFO
	.align		4
.L_195:
        /*0038*/ 	.byte	0x04, 0x17
        /*003a*/ 	.short	(.L_197 - .L_196)
.L_196:
        /*003c*/ 	.word	0x00000000
        /*0040*/ 	.short	0x0004
        /*0042*/ 	.short	0x0018
        /*0044*/ 	.byte	0x00, 0xf5, 0x21, 0x00


	//----- nvinfo : EIATTR_KPARAM_INFO
	.align		4
.L_197:
        /*0048*/ 	.byte	0x04, 0x17
        /*004a*/ 	.short	(.L_199 - .L_198)
.L_198:
        /*004c*/ 	.word	0x00000000
        /*0050*/ 	.short	0x0003
        /*0052*/ 	.short	0x0010
        /*0054*/ 	.byte	0x00, 0xf5, 0x21, 0x00


	//----- nvinfo : EIATTR_KPARAM_INFO
	.align		4
.L_199:
        /*0058*/ 	.byte	0x04, 0x17
        /*005a*/ 	.short	(.L_201 - .L_200)
.L_200:
        /*005c*/ 	.word	0x00000000
        /*0060*/ 	.short	0x0002
        /*0062*/ 	.short	0x0008
        /*0064*/ 	.byte	0x00, 0xf0, 0x11, 0x00


	//----- nvinfo : EIATTR_KPARAM_INFO
	.align		4
.L_201:
        /*0068*/ 	.byte	0x04, 0x17
        /*006a*/ 	.short	(.L_203 - .L_202)
.L_202:
        /*006c*/ 	.word	0x00000000
        /*0070*/ 	.short	0x0001
        /*0072*/ 	.short	0x0004
        /*0074*/ 	.byte	0x00, 0xf0, 0x11, 0x00


	//----- nvinfo : EIATTR_KPARAM_INFO
	.align		4
.L_203:
        /*0078*/ 	.byte	0x04, 0x17
        /*007a*/ 	.short	(.L_205 - .L_204)
.L_204:
        /*007c*/ 	.word	0x00000000
        /*0080*/ 	.short	0x0000
        /*0082*/ 	.short	0x0000
        /*0084*/ 	.byte	0x00, 0xf0, 0x11, 0x00


	//----- nvinfo : EIATTR_SPARSE_MMA_MASK
	.align		4
.L_205:
        /*0088*/ 	.byte	0x03, 0x50
        /*008a*/ 	.short	0x0000


	//----- nvinfo : EIATTR_MAXREG_COUNT
	.align		4
        /*008c*/ 	.byte	0x03, 0x1b
        /*008e*/ 	.short	0x00ff


	//----- nvinfo : EIATTR_MERCURY_ISA_VERSION
	.align		4
        /*0090*/ 	.byte	0x03, 0x5f
        /*0092*/ 	.short	0x0101


	//----- nvinfo : EIATTR_VRC_CTA_INIT_COUNT
	.align		4
        /*0094*/ 	.byte	0x02, 0x4a
	.zero		1
	.zero		1


	//----- nvinfo : EIATTR_EXIT_INSTR_OFFSETS
	.align		4
        /*0098*/ 	.byte	0x04, 0x1c
        /*009a*/ 	.short	(.L_207 - .L_206)


	//   ....[0]....
.L_206:
        /*009c*/ 	.word	0x00000070


	//   ....[1]....
        /*00a0*/ 	.word	0x00000210


	//   ....[2]....
        /*00a4*/ 	.word	0x000007e0


	//   ....[3]....
        /*00a8*/ 	.word	0x00000820


	//   ....[4]....
        /*00ac*/ 	.word	0x000008f0


	//----- nvinfo : EIATTR_CRS_STACK_SIZE
	.align		4
.L_207:
        /*00b0*/ 	.byte	0x04, 0x1e
        /*00b2*/ 	.short	(.L_209 - .L_208)
.L_208:
        /*00b4*/ 	.word	0x00000000


	//----- nvinfo : EIATTR_CBANK_PARAM_SIZE
	.align		4
.L_209:
        /*00b8*/ 	.byte	0x03, 0x19
        /*00ba*/ 	.short	0x0038


	//----- nvinfo : EIATTR_PARAM_CBANK
	.align		4
        /*00bc*/ 	.byte	0x04, 0x0a
        /*00be*/ 	.short	(.L_211 - .L_210)
	.align		4
.L_210:
        /*00c0*/ 	.word	index@(.nv.constant0.camera_diffusion)
        /*00c4*/ 	.short	0x0380
        /*00c6*/ 	.short	0x0038


	//----- nvinfo : EIATTR_SW_WAR
	.align		4
.L_211:
        /*00c8*/ 	.byte	0x04, 0x36
        /*00ca*/ 	.short	(.L_213 - .L_212)
.L_212:
        /*00cc*/ 	.word	0x00000008
.L_213:


//--------------------- .nv.info.reflexion        --------------------------
	.section	.nv.info.reflexion,"",@"SHT_CUDA_INFO"
	.sectionflags	@""
	.align	4


	//----- nvinfo : EIATTR_CUDA_API_VERSION
	.align		4
        /*0000*/ 	.byte	0x04, 0x37
        /*0002*/ 	.short	(.L_215 - .L_214)
.L_214:
        /*0004*/ 	.word	0x00000082


	//----- nvinfo : EIATTR_KPARAM_INFO
	.align		4
.L_215:
        /*0008*/ 	.byte	0x04, 0x17
        /*000a*/ 	.short	(.L_217 - .L_216)
.L_216:
        /*000c*/ 	.word	0x00000000
        /*0010*/ 	.short	0x0004
        /*0012*/ 	.short	0x0020
        /*0014*/ 	.byte	0x00, 0xf5, 0x21, 0x00


	//----- nvinfo : EIATTR_KPARAM_INFO
	.align		4
.L_217:
        /*0018*/ 	.byte	0x04, 0x17
        /*001a*/ 	.short	(.L_219 - .L_218)
.L_218:
        /*001c*/ 	.word	0x00000000
        /*0020*/ 	.short	0x0003
        /*0022*/ 	.short	0x0018
        /*0024*/ 	.byte	0x00, 0xf5, 0x21, 0x00


	//----- nvinfo : EIATTR_KPARAM_INFO
	.align		4
.L_219:
        /*0028*/ 	.byte	0x04, 0x17
        /*002a*/ 	.short	(.L_221 - .L_220)
.L_220:
        /*002c*/ 	.word	0x00000000
        /*0030*/ 	.short	0x0002
        /*0032*/ 	.short	0x0010
        /*0034*/ 	.byte	0x00, 0xf5, 0x21, 0x00


	//----- nvinfo : EIATTR_KPARAM_INFO
	.align		4
.L_221:
        /*0038*/ 	.byte	0x04, 0x17
        /*003a*/ 	.short	(.L_223 - .L_222)
.L_222:
        /*003c*/ 	.word	0x00000000
        /*0040*/ 	.short	0x0001
        /*0042*/ 	.short	0x0008
        /*0044*/ 	.byte	0x00, 0xf5, 0x21, 0x00


	//----- nvinfo : EIATTR_KPARAM_INFO
	.align		4
.L_223:
        /*0048*/ 	.byte	0x04, 0x17
        /*004a*/ 	.short	(.L_225 - .L_224)
.L_224:
        /*004c*/ 	.word	0x00000000
        /*0050*/ 	.short	0x0000
        /*0052*/ 	.short	0x0000
        /*0054*/ 	.byte	0x00, 0xf0, 0x11, 0x00


	//----- nvinfo : EIATTR_SPARSE_MMA_MASK
	.align		4
.L_225:
        /*0058*/ 	.byte	0x03, 0x50
        /*005a*/ 	.short	0x0000


	//----- nvinfo : EIATTR_MAXREG_COUNT
	.align		4
        /*005c*/ 	.byte	0x03, 0x1b
        /*005e*/ 	.short	0x00ff


	//----- nvinfo : EIATTR_MERCURY_ISA_VERSION
	.align		4
        /*0060*/ 	.byte	0x03, 0x5f
        /*0062*/ 	.short	0x0101


	//----- nvinfo : EIATTR_VRC_CTA_INIT_COUNT
	.align		4
        /*0064*/ 	.byte	0x02, 0x4a
	.zero		1
	.zero		1


	//----- nvinfo : EIATTR_EXIT_INSTR_OFFSETS
	.align		4
        /*0068*/ 	.byte	0x04, 0x1c
        /*006a*/ 	.short	(.L_227 - .L_226)


	//   ....[0]....
.L_226:
        /*006c*/ 	.word	0x00000070


	//   ....[1]....
        /*0070*/ 	.word	0x00000580


	//----- nvinfo : EIATTR_CRS_STACK_SIZE
	.align		4
.L_227:
        /*0074*/ 	.byte	0x04, 0x1e
        /*0076*/ 	.short	(.L_229 - .L_228)
.L_228:
        /*0078*/ 	.word	0x00000000


	//----- nvinfo : EIATTR_CBANK_PARAM_SIZE
	.align		4
.L_229:
        /*007c*/ 	.byte	0x03, 0x19
        /*007e*/ 	.short	0x0028


	//----- nvinfo : EIATTR_PARAM_CBANK
	.align		4
        /*0080*/ 	.byte	0x04, 0x0a
        /*0082*/ 	.short	(.L_231 - .L_230)
	.align		4
.L_230:
        /*0084*/ 	.word	index@(.nv.constant0.reflexion)
        /*0088*/ 	.short	0x0380
        /*008a*/ 	.short	0x0028


	//----- nvinfo : EIATTR_SW_WAR
	.align		4
.L_231:
        /*008c*/ 	.byte	0x04, 0x36
        /*008e*/ 	.short	(.L_233 - .L_232)
.L_232:
        /*0090*/ 	.word	0x00000008
.L_233:


//--------------------- .nv.info.ray_march        --------------------------
	.section	.nv.info.ray_march,"",@"SHT_CUDA_INFO"
	.sectionflags	@""
	.align	4


	//----- nvinfo : EIATTR_CUDA_API_VERSION
	.align		4
        /*0000*/ 	.byte	0x04, 0x37
        /*0002*/ 	.short	(.L_235 - .L_234)
.L_234:
        /*0004*/ 	.word	0x00000082


	//----- nvinfo : EIATTR_KPARAM_INFO
	.align		4
.L_235:
        /*0008*/ 	.byte	0x04, 0x17
        /*000a*/ 	.short	(.L_237 - .L_236)
.L_236:
        /*000c*/ 	.word	0x00000000
        /*0010*/ 	.short	0x0007
        /*0012*/ 	.short	0x0030
        /*0014*/ 	.byte	0x00, 0xf5, 0x21, 0x00


	//----- nvinfo : EIATTR_KPARAM_INFO
	.align		4
.L_237:
        /*0018*/ 	.byte	0x04, 0x17
        /*001a*/ 	.short	(.L_239 - .L_238)
.L_238:
        /*001c*/ 	.word	0x00000000
        /*0020*/ 	.short	0x0006
        /*0022*/ 	.short	0x0028
        /*0024*/ 	.byte	0x00, 0xf5, 0x21, 0x00


	//----- nvinfo : EIATTR_KPARAM_INFO
	.align		4
.L_239:
        /*0028*/ 	.byte	0x04, 0x17
        /*002a*/ 	.short	(.L_241 - .L_240)
.L_240:
        /*002c*/ 	.word	0x00000000
        /*0030*/ 	.short	0x0005
        /*0032*/ 	.short	0x0020
        /*0034*/ 	.byte	0x00, 0xf5, 0x21, 0x00


	//----- nvinfo : EIATTR_KPARAM_INFO
	.align		4
.L_241:
        /*0038*/ 	.byte	0x04, 0x17
        /*003a*/ 	.short	(.L_243 - .L_242)
.L_242:
        /*003c*/ 	.word	0x00000000
        /*0040*/ 	.short	0x0004
        /*0042*/ 	.short	0x0018
        /*0044*/ 	.byte	0x00, 0xf5, 0x21, 0x00


	//----- nvinfo : EIATTR_KPARAM_INFO
	.align		4
.L_243:
        /*0048*/ 	.byte	0x04, 0x17
        /*004a*/ 	.short	(.L_245 - .L_244)
.L_244:
        /*004c*/ 	.word	0x00000000
        /*0050*/ 	.short	0x0003
        /*0052*/ 	.short	0x0010
        /*0054*/ 	.byte	0x00, 0xf5, 0x21, 0x00


	//----- nvinfo : EIATTR_KPARAM_INFO
	.align		4
.L_245:
        /*0058*/ 	.byte	0x04, 0x17
        /*005a*/ 	.short	(.L_247 - .L_246)
.L_246:
        /*005c*/ 	.word	0x00000000
        /*0060*/ 	.short	0x0002
        /*0062*/ 	.short	0x0008
        /*0064*/ 	.byte	0x00, 0xf5, 0x21, 0x00


	//----- nvinfo : EIATTR_KPARAM_INFO
	.align		4
.L_247:
        /*0068*/ 	.byte	0x04, 0x17
        /*006a*/ 	.short	(.L_249 - .L_248)
.L_248:
        /*006c*/ 	.word	0x00000000
        /*0070*/ 	.short	0x0001
        /*0072*/ 	.short	0x0004
        /*0074*/ 	.byte	0x00, 0xf0, 0x11, 0x00


	//----- nvinfo : EIATTR_KPARAM_INFO
	.align		4
.L_249:
        /*0078*/ 	.byte	0x04, 0x17
        /*007a*/ 	.short	(.L_251 - .L_250)
.L_250:
        /*007c*/ 	.word	0x00000000
        /*0080*/ 	.short	0x0000
        /*0082*/ 	.short	0x0000
        /*0084*/ 	.byte	0x00, 0xf0, 0x11, 0x00


	//----- nvinfo : EIATTR_SPARSE_MMA_MASK
	.align		4
.L_251:
        /*0088*/ 	.byte	0x03, 0x50
        /*008a*/ 	.short	0x0000


	//----- nvinfo : EIATTR_MAXREG_COUNT
	.align		4
        /*008c*/ 	.byte	0x03, 0x1b
        /*008e*/ 	.short	0x00ff


	//----- nvinfo : EIATTR_MERCURY_ISA_VERSION
	.align		4
        /*0090*/ 	.byte	0x03, 0x5f
        /*0092*/ 	.short	0x0101


	//----- nvinfo : EIATTR_VRC_CTA_INIT_COUNT
	.align		4
        /*0094*/ 	.byte	0x02, 0x4a
	.zero		1
	.zero		1


	//----- nvinfo : EIATTR_EXIT_INSTR_OFFSETS
	.align		4
        /*0098*/ 	.byte	0x04, 0x1c
        /*009a*/ 	.short	(.L_253 - .L_252)


	//   ....[0]....
.L_252:
        /*009c*/ 	.word	0x00000070


	//   ....[1]....
        /*00a0*/ 	.word	0x000002c0


	//   ....[2]....
        /*00a4*/ 	.word	0x000003a0


	//----- nvinfo : EIATTR_CRS_STACK_SIZE
	.align		4
.L_253:
        /*00a8*/ 	.byte	0x04, 0x1e
        /*00aa*/ 	.short	(.L_255 - .L_254)
.L_254:
        /*00ac*/ 	.word	0x00000000


	//----- nvinfo : EIATTR_CBANK_PARAM_SIZE
	.align		4
.L_255:
        /*00b0*/ 	.byte	0x03, 0x19
        /*00b2*/ 	.short	0x0038


	//----- nvinfo : EIATTR_PARAM_CBANK
	.align		4
        /*00b4*/ 	.byte	0x04, 0x0a
        /*00b6*/ 	.short	(.L_257 - .L_256)
	.align		4
.L_256:
        /*00b8*/ 	.word	index@(.nv.constant0.ray_march)
        /*00bc*/ 	.short	0x0380
        /*00be*/ 	.short	0x0038


	//----- nvinfo : EIATTR_SW_WAR
	.align		4
.L_257:
        /*00c0*/ 	.byte	0x04, 0x36
        /*00c2*/ 	.short	(.L_259 - .L_258)
.L_258:
        /*00c4*/ 	.word	0x00000008
.L_259:


//--------------------- .nv.info.grad_sdf_sphere  --------------------------
	.section	.nv.info.grad_sdf_sphere,"",@"SHT_CUDA_INFO"
	.sectionflags	@""
	.align	4


	//----- nvinfo : EIATTR_CUDA_API_VERSION
	.align		4
        /*0000*/ 	.byte	0x04, 0x37
        /*0002*/ 	.short	(.L_261 - .L_260)
.L_260:
        /*0004*/ 	.word	0x00000082


	//----- nvinfo : EIATTR_KPARAM_INFO
	.align		4
.L_261:
        /*0008*/ 	.byte	0x04, 0x17
        /*000a*/ 	.short	(.L_263 - .L_262)
.L_262:
        /*000c*/ 	.word	0x00000000
        /*0010*/ 	.short	0x0008
        /*0012*/ 	.short	0x0030
        /*0014*/ 	.byte	0x00, 0xf5, 0x21, 0x00


	//----- nvinfo : EIATTR_KPARAM_INFO
	.align		4
.L_263:
        /*0018*/ 	.byte	0x04, 0x17
        /*001a*/ 	.short	(.L_265 - .L_264)
.L_264:
        /*001c*/ 	.word	0x00000000
        /*0020*/ 	.short	0x0007
        /*0022*/ 	.short	0x0028
        /*0024*/ 	.byte	0x00, 0xf5, 0x21, 0x00


	//----- nvinfo : EIATTR_KPARAM_INFO
	.align		4
.L_265:
        /*0028*/ 	.byte	0x04, 0x17
        /*002a*/ 	.short	(.L_267 - .L_266)
.L_266:
        /*002c*/ 	.word	0x00000000
        /*0030*/ 	.short	0x0006
        /*0032*/ 	.short	0x0020
        /*0034*/ 	.byte	0x00, 0xf5, 0x21, 0x00


	//----- nvinfo : EIATTR_KPARAM_INFO
	.align		4
.L_267:
        /*0038*/ 	.byte	0x04, 0x17
        /*003a*/ 	.short	(.L_269 - .L_268)
.L_268:
        /*003c*/ 	.word	0x00000000
        /*0040*/ 	.short	0x0005
        /*0042*/ 	.short	0x0018
        /*0044*/ 	.byte	0x00, 0xf5, 0x21, 0x00


	//----- nvinfo : EIATTR_KPARAM_INFO
	.align		4
.L_269:
        /*0048*/ 	.byte	0x04, 0x17
        /*004a*/ 	.short	(.L_271 - .L_270)
.L_270:
        /*004c*/ 	.word	0x00000000
        /*0050*/ 	.short	0x0004
        /*0052*/ 	.short	0x0010
        /*0054*/ 	.byte	0x00, 0xf0, 0x11, 0x00


	//----- nvinfo : EIATTR_KPARAM_INFO
	.align		4
.L_271:
        /*0058*/ 	.byte	0x04, 0x17
        /*005a*/ 	.short	(.L_273 - .L_272)
.L_272:
        /*005c*/ 	.word	0x00000000
        /*0060*/ 	.short	0x0003
        /*0062*/ 	.short	0x000c
        /*0064*/ 	.byte	0x00, 0xf0, 0x11, 0x00


	//----- nvinfo : EIATTR_KPARAM_INFO
	.align		4
.L_273:
        /*0068*/ 	.byte	0x04, 0x17
        /*006a*/ 	.short	(.L_275 - .L_274)
.L_274:
        /*006c*/ 	.word	0x00000000
        /*0070*/ 	.short	0x0002
        /*0072*/ 	.short	0x0008
        /*0074*/ 	.byte	0x00, 0xf0, 0x11, 0x00


	//----- nvinfo : EIATTR_KPARAM_INFO
	.align		4
.L_275:
        /*0078*/ 	.byte	0x04, 0x17
        /*007a*/ 	.short	(.L_277 - .L_276)
.L_276:
        /*007c*/ 	.word	0x00000000
        /*0080*/ 	.short	0x0001
        /*0082*/ 	.short	0x0004
        /*0084*/ 	.byte	0x00, 0xf0, 0x11, 0x00


	//----- nvinfo : EIATTR_KPARAM_INFO
	.align		4
.L_277:
        /*0088*/ 	.byte	0x04, 0x17
        /*008a*/ 	.short	(.L_279 - .L_278)
.L_278:
        /*008c*/ 	.word	0x00000000
        /*0090*/ 	.short	0x0000
        /*0092*/ 	.short	0x0000
        /*0094*/ 	.byte	0x00, 0xf0, 0x11, 0x00


	//----- nvinfo : EIATTR_SPARSE_MMA_MASK
	.align		4
.L_279:
        /*0098*/ 	.byte	0x03, 0x50
        /*009a*/ 	.short	0x0000


	//----- nvinfo : EIATTR_MAXREG_COUNT
	.align		4
        /*009c*/ 	.byte	0x03, 0x1b
        /*009e*/ 	.short	0x00ff


	//----- nvinfo : EIATTR_MERCURY_ISA_VERSION
	.align		4
        /*00a0*/ 	.byte	0x03, 0x5f
        /*00a2*/ 	.short	0x0101


	//----- nvinfo : EIATTR_VRC_CTA_INIT_COUNT
	.align		4
        /*00a4*/ 	.byte	0x02, 0x4a
	.zero		1
	.zero		1


	//----- nvinfo : EIATTR_EXIT_INSTR_OFFSETS
	.align		4
        /*00a8*/ 	.byte	0x04, 0x1c
        /*00aa*/ 	.short	(.L_281 - .L_280)


	//   ....[0]....
.L_280:
        /*00ac*/ 	.word	0x00000070


	//   ....[1]....
        /*00b0*/ 	.word	0x000005c0


	//----- nvinfo : EIATTR_CRS_STACK_SIZE
	.align		4
.L_281:
        /*00b4*/ 	.byte	0x04, 0x1e
        /*00b6*/ 	.short	(.L_283 - .L_282)
.L_282:
        /*00b8*/ 	.word	0x00000000


	//----- nvinfo : EIATTR_CBANK_PARAM_SIZE
	.align		4
.L_283:
        /*00bc*/ 	.byte	0x03, 0x19
        /*00be*/ 	.short	0x0038


	//----- nvinfo : EIATTR_PARAM_CBANK
	.align		4
        /*00c0*/ 	.byte	0x04, 0x0a
        /*00c2*/ 	.short	(.L_285 - .L_284)
	.align		4
.L_284:
        /*00c4*/ 	.word	index@(.nv.constant0.grad_sdf_sphere)
        /*00c8*/ 	.short	0x0380
        /*00ca*/ 	.short	0x0038


	//----- nvinfo : EIATTR_SW_WAR
	.align		4
.L_285:
        /*00cc*/ 	.byte	0x04, 0x36
        /*00ce*/ 	.short	(.L_287 - .L_286)
.L_286:
        /*00d0*/ 	.word	0x00000008
.L_287:


//--------------------- .nv.info.sdf_sphere       --------------------------
	.section	.nv.info.sdf_sphere,"",@"SHT_CUDA_INFO"
	.sectionflags	@""
	.align	4


	//----- nvinfo : EIATTR_CUDA_API_VERSION
	.align		4
        /*0000*/ 	.byte	0x04, 0x37
        /*0002*/ 	.short	(.L_289 - .L_288)
.L_288:
        /*0004*/ 	.word	0x00000082


	//----- nvinfo : EIATTR_KPARAM_INFO
	.align		4
.L_289:
        /*0008*/ 	.byte	0x04, 0x17
        /*000a*/ 	.short	(.L_291 - .L_290)
.L_290:
        /*000c*/ 	.word	0x00000000
        /*0010*/ 	.short	0x0008
        /*0012*/ 	.short	0x0030
        /*0014*/ 	.byte	0x00, 0xf5, 0x21, 0x00


	//----- nvinfo : EIATTR_KPARAM_INFO
	.align		4
.L_291:
        /*0018*/ 	.byte	0x04, 0x17
        /*001a*/ 	.short	(.L_293 - .L_292)
.L_292:
        /*001c*/ 	.word	0x00000000
        /*0020*/ 	.short	0x0007
        /*0022*/ 	.short	0x0028
        /*0024*/ 	.byte	0x00, 0xf5, 0x21, 0x00


	//----- nvinfo : EIATTR_KPARAM_INFO
	.align		4
.L_293:
        /*0028*/ 	.byte	0x04, 0x17
        /*002a*/ 	.short	(.L_295 - .L_294)
.L_294:
        /*002c*/ 	.word	0x00000000
        /*0030*/ 	.short	0x0006
        /*0032*/ 	.short	0x0020
        /*0034*/ 	.byte	0x00, 0xf5, 0x21, 0x00


	//----- nvinfo : EIATTR_KPARAM_INFO
	.align		4
.L_295:
        /*0038*/ 	.byte	0x04, 0x17
        /*003a*/ 	.short	(.L_297 - .L_296)
.L_296:
        /*003c*/ 	.word	0x00000000
        /*0040*/ 	.short	0x0005
        /*0042*/ 	.short	0x0018
        /*0044*/ 	.byte	0x00, 0xf5, 0x21, 0x00


	//----- nvinfo : EIATTR_KPARAM_INFO
	.align		4
.L_297:
        /*0048*/ 	.byte	0x04, 0x17
        /*004a*/ 	.short	(.L_299 - .L_298)
.L_298:
        /*004c*/ 	.word	0x00000000
        /*0050*/ 	.short	0x0004
        /*0052*/ 	.short	0x0010
        /*0054*/ 	.byte	0x00, 0xf0, 0x11, 0x00


	//----- nvinfo : EIATTR_KPARAM_INFO
	.align		4
.L_299:
        /*0058*/ 	.byte	0x04, 0x17
        /*005a*/ 	.short	(.L_301 - .L_300)
.L_300:
        /*005c*/ 	.word	0x00000000
        /*0060*/ 	.short	0x0003
        /*0062*/ 	.short	0x000c
        /*0064*/ 	.byte	0x00, 0xf0, 0x11, 0x00


	//----- nvinfo : EIATTR_KPARAM_INFO
	.align		4
.L_301:
        /*0068*/ 	.byte	0x04, 0x17
        /*006a*/ 	.short	(.L_303 - .L_302)
.L_302:
        /*006c*/ 	.word	0x00000000
        /*0070*/ 	.short	0x0002
        /*0072*/ 	.short	0x0008
        /*0074*/ 	.byte	0x00, 0xf0, 0x11, 0x00


	//----- nvinfo : EIATTR_KPARAM_INFO
	.align		4
.L_303:
        /*0078*/ 	.byte	0x04, 0x17
        /*007a*/ 	.short	(.L_305 - .L_304)
.L_304:
        /*007c*/ 	.word	0x00000000
        /*0080*/ 	.short	0x0001
        /*0082*/ 	.short	0x0004
        /*0084*/ 	.byte	0x00, 0xf0, 0x11, 0x00


	//----- nvinfo : EIATTR_KPARAM_INFO
	.align		4
.L_305:
        /*0088*/ 	.byte	0x04, 0x17
        /*008a*/ 	.short	(.L_307 - .L_306)
.L_306:
        /*008c*/ 	.word	0x00000000
        /*0090*/ 	.short	0x0000
        /*0092*/ 	.short	0x0000
        /*0094*/ 	.byte	0x00, 0xf0, 0x11, 0x00


	//----- nvinfo : EIATTR_SPARSE_MMA_MASK
	.align		4
.L_307:
        /*0098*/ 	.byte	0x03, 0x50
        /*009a*/ 	.short	0x0000


	//----- nvinfo : EIATTR_MAXREG_COUNT
	.align		4
        /*009c*/ 	.byte	0x03, 0x1b
        /*009e*/ 	.short	0x00ff


	//----- nvinfo : EIATTR_MERCURY_ISA_VERSION
	.align		4
        /*00a0*/ 	.byte	0x03, 0x5f
        /*00a2*/ 	.short	0x0101


	//----- nvinfo : EIATTR_VRC_CTA_INIT_COUNT
	.align		4
        /*00a4*/ 	.byte	0x02, 0x4a
	.zero		1
	.zero		1


	//----- nvinfo : EIATTR_EXIT_INSTR_OFFSETS
	.align		4
        /*00a8*/ 	.byte	0x04, 0x1c
        /*00aa*/ 	.short	(.L_309 - .L_308)


	//   ....[0]....
.L_308:
        /*00ac*/ 	.word	0x00000070


	//   ....[1]....
        /*00b0*/ 	.word	0x000003e0


	//----- nvinfo : EIATTR_CRS_STACK_SIZE
	.align		4
.L_309:
        /*00b4*/ 	.byte	0x04, 0x1e
        /*00b6*/ 	.short	(.L_311 - .L_310)
.L_310:
        /*00b8*/ 	.word	0x00000000


	//----- nvinfo : EIATTR_CBANK_PARAM_SIZE
	.align		4
.L_311:
        /*00bc*/ 	.byte	0x03, 0x19
        /*00be*/ 	.short	0x0038


	//----- nvinfo : EIATTR_PARAM_CBANK
	.align		4
        /*00c0*/ 	.byte	0x04, 0x0a
        /*00c2*/ 	.short	(.L_313 - .L_312)
	.align		4
.L_312:
        /*00c4*/ 	.word	index@(.nv.constant0.sdf_sphere)
        /*00c8*/ 	.short	0x0380
        /*00ca*/ 	.short	0x0038


	//----- nvinfo : EIATTR_SW_WAR
	.align		4
.L_313:
        /*00cc*/ 	.byte	0x04, 0x36
        /*00ce*/ 	.short	(.L_315 - .L_314)
.L_314:
        /*00d0*/ 	.word	0x00000008
.L_315:


//--------------------- .nv.info.test_norm_distrib_light_source --------------------------
	.section	.nv.info.test_norm_distrib_light_source,"",@"SHT_CUDA_INFO"
	.sectionflags	@""
	.align	4


	//----- nvinfo : EIATTR_CUDA_API_VERSION
	.align		4
        /*0000*/ 	.byte	0x04, 0x37
        /*0002*/ 	.short	(.L_317 - .L_316)
.L_316:
        /*0004*/ 	.word	0x00000082


	//----- nvinfo : EIATTR_KPARAM_INFO
	.align		4
.L_317:
        /*0008*/ 	.byte	0x04, 0x17
        /*000a*/ 	.short	(.L_319 - .L_318)
.L_318:
        /*000c*/ 	.word	0x00000000
        /*0010*/ 	.short	0x0004
        /*0012*/ 	.short	0x0018
        /*0014*/ 	.byte	0x00, 0xf0, 0x11, 0x00


	//----- nvinfo : EIATTR_KPARAM_INFO
	.align		4
.L_319:
        /*0018*/ 	.byte	0x04, 0x17
        /*001a*/ 	.short	(.L_321 - .L_320)
.L_320:
        /*001c*/ 	.word	0x00000000
        /*0020*/ 	.short	0x0003
        /*0022*/ 	.short	0x0014
        /*0024*/ 	.byte	0x00, 0xf0, 0x11, 0x00


	//----- nvinfo : EIATTR_KPARAM_INFO
	.align		4
.L_321:
        /*0028*/ 	.byte	0x04, 0x17
        /*002a*/ 	.short	(.L_323 - .L_322)
.L_322:
        /*002c*/ 	.word	0x00000000
        /*0030*/ 	.short	0x0002
        /*0032*/ 	.short	0x0010
        /*0034*/ 	.byte	0x00, 0xf0, 0x11, 0x00


	//----- nvinfo : EIATTR_KPARAM_INFO
	.align		4
.L_323:
        /*0038*/ 	.byte	0x04, 0x17
        /*003a*/ 	.short	(.L_325 - .L_324)
.L_324:
        /*003c*/ 	.word	0x00000000
        /*0040*/ 	.short	0x0001
        /*0042*/ 	.short	0x0008
        /*0044*/ 	.byte	0x00, 0xf5, 0x21, 0x00


	//----- nvinfo : EIATTR_KPARAM_INFO
	.align		4
.L_325:
        /*0048*/ 	.byte	0x04, 0x17
        /*004a*/ 	.short	(.L_327 - .L_326)
.L_326:
        /*004c*/ 	.word	0x00000000
        /*0050*/ 	.short	0x0000
        /*0052*/ 	.short	0x0000
        /*0054*/ 	.byte	0x00, 0xf5, 0x21, 0x00


	//----- nvinfo : EIATTR_SPARSE_MMA_MASK
	.align		4
.L_327:
        /*0058*/ 	.byte	0x03, 0x50
        /*005a*/ 	.short	0x0000


	//----- nvinfo : EIATTR_MAXREG_COUNT
	.align		4
        /*005c*/ 	.byte	0x03, 0x1b
        /*005e*/ 	.short	0x00ff


	//----- nvinfo : EIATTR_MERCURY_ISA_VERSION
	.align		4
        /*0060*/ 	.byte	0x03, 0x5f
        /*0062*/ 	.short	0x0101


	//----- nvinfo : EIATTR_VRC_CTA_INIT_COUNT
	.align		4
        /*0064*/ 	.byte	0x02, 0x4a
	.zero		1
	.zero		1


	//----- nvinfo : EIATTR_EXIT_INSTR_OFFSETS
	.align		4
        /*0068*/ 	.byte	0x04, 0x1c
        /*006a*/ 	.short	(.L_329 - .L_328)


	//   ....[0]....
.L_328:
        /*006c*/ 	.word	0x000000d0


	//   ....[1]....
        /*0070*/ 	.word	0x00000100


	//   ....[2]....
        /*0074*/ 	.word	0x000007d0


	//   ....[3]....
        /*0078*/ 	.word	0x00000b30


	//   ....[4]....
        /*007c*/ 	.word	0x00000d30


	//   ....[5]....
        /*0080*/ 	.word	0x00000de0


	//   ....[6]....
        /*0084*/ 	.word	0x00000e30


	//----- nvinfo : EIATTR_CBANK_PARAM_SIZE
	.align		4
.L_329:
        /*0088*/ 	.byte	0x03, 0x19
        /*008a*/ 	.short	0x001c


	//----- nvinfo : EIATTR_PARAM_CBANK
	.align		4
        /*008c*/ 	.byte	0x04, 0x0a
        /*008e*/ 	.short	(.L_331 - .L_330)
	.align		4
.L_330:
        /*0090*/ 	.word	index@(.nv.constant0.test_norm_distrib_light_source)
        /*0094*/ 	.short	0x0380
        /*0096*/ 	.short	0x001c


	//----- nvinfo : EIATTR_SW_WAR
	.align		4
.L_331:
        /*0098*/ 	.byte	0x04, 0x36
        /*009a*/ 	.short	(.L_333 - .L_332)
.L_332:
        /*009c*/ 	.word	0x00000008
.L_333:


//--------------------- .nv.info.init_light_source --------------------------
	.section	.nv.info.init_light_source,"",@"SHT_CUDA_INFO"
	.sectionflags	@""
	.align	4


	//----- nvinfo : EIATTR_CUDA_API_VERSION
	.align		4
        /*0000*/ 	.byte	0x04, 0x37
        /*0002*/ 	.short	(.L_335 - .L_334)
.L_334:
        /*0004*/ 	.word	0x00000082


	//----- nvinfo : EIATTR_KPARAM_INFO
	.align		4
.L_335:
        /*0008*/ 	.byte	0x04, 0x17
        /*000a*/ 	.short	(.L_337 - .L_336)
.L_336:
        /*000c*/ 	.word	0x00000000
        /*0010*/ 	.short	0x0006
        /*0012*/ 	.short	0x0028
        /*0014*/ 	.byte	0x00, 0xf0, 0x21, 0x00


	//----- nvinfo : EIATTR_KPARAM_INFO
	.align		4
.L_337:
        /*0018*/ 	.byte	0x04, 0x17
        /*001a*/ 	.short	(.L_339 - .L_338)
.L_338:
        /*001c*/ 	.word	0x00000000
        /*0020*/ 	.short	0x0005
        /*0022*/ 	.short	0x0020
        /*0024*/ 	.byte	0x00, 0xf0, 0x11, 0x00


	//----- nvinfo : EIATTR_KPARAM_INFO
	.align		4
.L_339:
        /*0028*/ 	.byte	0x04, 0x17
        /*002a*/ 	.short	(.L_341 - .L_340)
.L_340:
        /*002c*/ 	.word	0x00000000
        /*0030*/ 	.short	0x0004
        /*0032*/ 	.short	0x001c
        /*0034*/ 	.byte	0x00, 0xf0, 0x11, 0x00


	//----- nvinfo : EIATTR_KPARAM_INFO
	.align		4
.L_341:
        /*0038*/ 	.byte	0x04, 0x17
        /*003a*/ 	.short	(.L_343 - .L_342)
.L_342:
        /*003c*/ 	.word	0x00000000
        /*0040*/ 	.short	0x0003
        /*0042*/ 	.short	0x0018
        /*0044*/ 	.byte	0x00, 0xf0, 0x11, 0x00


	//----- nvinfo : EIATTR_KPARAM_INFO
	.align		4
.L_343:
        /*0048*/ 	.byte	0x04, 0x17
        /*004a*/ 	.short	(.L_345 - .L_344)
.L_344:
        /*004c*/ 	.word	0x00000000
        /*0050*/ 	.short	0x0002
        /*0052*/ 	.short	0x0010
        /*0054*/ 	.byte	0x00, 0xf5, 0x21, 0x00


	//----- nvinfo : EIATTR_KPARAM_INFO
	.align		4
.L_345:
        /*0058*/ 	.byte	0x04, 0x17
        /*005a*/ 	.short	(.L_347 - .L_346)
.L_346:
        /*005c*/ 	.word	0x00000000
        /*0060*/ 	.short	0x0001
        /*0062*/ 	.short	0x0008
        /*0064*/ 	.byte	0x00, 0xf5, 0x21, 0x00


	//----- nvinfo : EIATTR_KPARAM_INFO
	.align		4
.L_347:
        /*0068*/ 	.byte	0x04, 0x17
        /*006a*/ 	.short	(.L_349 - .L_348)
.L_348:
        /*006c*/ 	.word	0x00000000
        /*0070*/ 	.short	0x0000
        /*0072*/ 	.short	0x0000
        /*0074*/ 	.byte	0x00, 0xf5, 0x21, 0x00


	//----- nvinfo : EIATTR_SPARSE_MMA_MASK
	.align		4
.L_349:
        /*0078*/ 	.byte	0x03, 0x50
        /*007a*/ 	.short	0x0000


	//----- nvinfo : EIATTR_MAXREG_COUNT
	.align		4
        /*007c*/ 	.byte	0x03, 0x1b
        /*007e*/ 	.short	0x00ff


	//----- nvinfo : EIATTR_MERCURY_ISA_VERSION
	.align		4
        /*0080*/ 	.byte	0x03, 0x5f
        /*0082*/ 	.short	0x0101


	//----- nvinfo : EIATTR_VRC_CTA_INIT_COUNT
	.align		4
        /*0084*/ 	.byte	0x02, 0x4a
	.zero		1
	.zero		1


	//----- nvinfo : EIATTR_EXIT_INSTR_OFFSETS
	.align		4
        /*0088*/ 	.byte	0x04, 0x1c
        /*008a*/ 	.short	(.L_351 - .L_350)


	//   ....[0]....
.L_350:
        /*008c*/ 	.word	0x00000080


	//   ....[1]....
        /*0090*/ 	.word	0x00003780


	//----- nvinfo : EIATTR_CRS_STACK_SIZE
	.align		4
.L_351:
        /*0094*/ 	.byte	0x04, 0x1e
        /*0096*/ 	.short	(.L_353 - .L_352)
.L_352:
        /*0098*/ 	.word	0x00000000


	//----- nvinfo : EIATTR_CBANK_PARAM_SIZE
	.align		4
.L_353:
        /*009c*/ 	.byte	0x03, 0x19
        /*009e*/ 	.short	0x0030


	//----- nvinfo : EIATTR_PARAM_CBANK
	.align		4
        /*00a0*/ 	.byte	0x04, 0x0a
        /*00a2*/ 	.short	(.L_355 - .L_354)
	.align		4
.L_354:
        /*00a4*/ 	.word	index@(.nv.constant0.init_light_source)
        /*00a8*/ 	.short	0x0380
        /*00aa*/ 	.short	0x0030


	//----- nvinfo : EIATTR_SW_WAR
	.align		4
.L_355:
        /*00ac*/ 	.byte	0x04, 0x36
        /*00ae*/ 	.short	(.L_357 - .L_356)
.L_356:
        /*00b0*/ 	.word	0x00000008
.L_357:


//--------------------- .nv.info.produit_scalaire --------------------------
	.section	.nv.info.produit_scalaire,"",@"SHT_CUDA_INFO"
	.sectionflags	@""
	.align	4


	//----- nvinfo : EIATTR_CUDA_API_VERSION
	.align		4
        /*0000*/ 	.byte	0x04, 0x37
        /*0002*/ 	.short	(.L_359 - .L_358)
.L_358:
        /*0004*/ 	.word	0x00000082


	//----- nvinfo : EIATTR_KPARAM_INFO
	.align		4
.L_359:
        /*0008*/ 	.byte	0x04, 0x17
        /*000a*/ 	.short	(.L_361 - .L_360)
.L_360:
        /*000c*/ 	.word	0x00000000
        /*0010*/ 	.short	0x0003
        /*0012*/ 	.short	0x0018
        /*0014*/ 	.byte	0x00, 0xf5, 0x21, 0x00


	//----- nvinfo : EIATTR_KPARAM_INFO
	.align		4
.L_361:
        /*0018*/ 	.byte	0x04, 0x17
        /*001a*/ 	.short	(.L_363 - .L_362)
.L_362:
        /*001c*/ 	.word	0x00000000
        /*0020*/ 	.short	0x0002
        /*0022*/ 	.short	0x0010
        /*0024*/ 	.byte	0x00, 0xf5, 0x21, 0x00


	//----- nvinfo : EIATTR_KPARAM_INFO
	.align		4
.L_363:
        /*0028*/ 	.byte	0x04, 0x17
        /*002a*/ 	.short	(.L_365 - .L_364)
.L_364:
        /*002c*/ 	.word	0x00000000
        /*0030*/ 	.short	0x0001
        /*0032*/ 	.short	0x0008
        /*0034*/ 	.byte	0x00, 0xf5, 0x21, 0x00


	//----- nvinfo : EIATTR_KPARAM_INFO
	.align		4
.L_365:
        /*0038*/ 	.byte	0x04, 0x17
        /*003a*/ 	.short	(.L_367 - .L_366)
.L_366:
        /*003c*/ 	.word	0x00000000
        /*0040*/ 	.short	0x0000
        /*0042*/ 	.short	0x0000
        /*0044*/ 	.byte	0x00, 0xf0, 0x11, 0x00


	//----- nvinfo : EIATTR_SPARSE_MMA_MASK
	.align		4
.L_367:
        /*0048*/ 	.byte	0x03, 0x50
        /*004a*/ 	.short	0x0000


	//----- nvinfo : EIATTR_MAXREG_COUNT
	.align		4
        /*004c*/ 	.byte	0x03, 0x1b
        /*004e*/ 	.short	0x00ff


	//----- nvinfo : EIATTR_MERCURY_ISA_VERSION
	.align		4
        /*0050*/ 	.byte	0x03, 0x5f
        /*0052*/ 	.short	0x0101


	//----- nvinfo : EIATTR_VRC_CTA_INIT_COUNT
	.align		4
        /*0054*/ 	.byte	0x02, 0x4a
	.zero		1
	.zero		1


	//----- nvinfo : EIATTR_EXIT_INSTR_OFFSETS
	.align		4
        /*0058*/ 	.byte	0x04, 0x1c
        /*005a*/ 	.short	(.L_369 - .L_368)


	//   ....[0]....
.L_368:
        /*005c*/ 	.word	0x00000070


	//   ....[1]....
        /*0060*/ 	.word	0x000001f0


	//----- nvinfo : EIATTR_CBANK_PARAM_SIZE
	.align		4
.L_369:
        /*0064*/ 	.byte	0x03, 0x19
        /*0066*/ 	.short	0x0020


	//----- nvinfo : EIATTR_PARAM_CBANK
	.align		4
        /*0068*/ 	.byte	0x04, 0x0a
        /*006a*/ 	.short	(.L_371 - .L_370)
	.align		4
.L_370:
        /*006c*/ 	.word	index@(.nv.constant0.produit_scalaire)
        /*0070*/ 	.short	0x0380
        /*0072*/ 	.short	0x0020


	//----- nvinfo : EIATTR_SW_WAR
	.align		4
.L_371:
        /*0074*/ 	.byte	0x04, 0x36
        /*0076*/ 	.short	(.L_373 - .L_372)
.L_372:
        /*0078*/ 	.word	0x00000008
.L_373:


//--------------------- .nv.info.draw_circle      --------------------------
	.section	.nv.info.draw_circle,"",@"SHT_CUDA_INFO"
	.sectionflags	@""
	.align	4


	//----- nvinfo : EIATTR_CUDA_API_VERSION
	.align		4
        /*0000*/ 	.byte	0x04, 0x37
        /*0002*/ 	.short	(.L_375 - .L_374)
.L_374:
        /*0004*/ 	.word	0x00000082


	//----- nvinfo : EIATTR_KPARAM_INFO
	.align		4
.L_375:
        /*0008*/ 	.byte	0x04, 0x17
        /*000a*/ 	.short	(.L_377 - .L_376)
.L_376:
        /*000c*/ 	.word	0x00000000
        /*0010*/ 	.short	0x0004
        /*0012*/ 	.short	0x0010
        /*0014*/ 	.byte	0x00, 0xf5, 0x21, 0x00


	//----- nvinfo : EIATTR_KPARAM_INFO
	.align		4
.L_377:
        /*0018*/ 	.byte	0x04, 0x17
        /*001a*/ 	.short	(.L_379 - .L_378)
.L_378:
        /*001c*/ 	.word	0x00000000
        /*0020*/ 	.short	0x0003
        /*0022*/ 	.short	0x000c
        /*0024*/ 	.byte	0x00, 0xf0, 0x11, 0x00


	//----- nvinfo : EIATTR_KPARAM_INFO
	.align		4
.L_379:
        /*0028*/ 	.byte	0x04, 0x17
        /*002a*/ 	.short	(.L_381 - .L_380)
.L_380:
        /*002c*/ 	.word	0x00000000
        /*0030*/ 	.short	0x0002
        /*0032*/ 	.short	0x0008
        /*0034*/ 	.byte	0x00, 0xf0, 0x11, 0x00


	//----- nvinfo : EIATTR_KPARAM_INFO
	.align		4
.L_381:
        /*0038*/ 	.byte	0x04, 0x17
        /*003a*/ 	.short	(.L_383 - .L_382)
.L_382:
        /*003c*/ 	.word	0x00000000
        /*0040*/ 	.short	0x0001
        /*0042*/ 	.short	0x0004
        /*0044*/ 	.byte	0x00, 0xf0, 0x11, 0x00


	//----- nvinfo : EIATTR_KPARAM_INFO
	.align		4
.L_383:
        /*0048*/ 	.byte	0x04, 0x17
        /*004a*/ 	.short	(.L_385 - .L_384)
.L_384:
        /*004c*/ 	.word	0x00000000
        /*0050*/ 	.short	0x0000
        /*0052*/ 	.short	0x0000
        /*0054*/ 	.byte	0x00, 0xf0, 0x11, 0x00


	//----- nvinfo : EIATTR_SPARSE_MMA_MASK
	.align		4
.L_385:
        /*0058*/ 	.byte	0x03, 0x50
        /*005a*/ 	.short	0x0000


	//----- nvinfo : EIATTR_MAXREG_COUNT
	.align		4
        /*005c*/ 	.byte	0x03, 0x1b
        /*005e*/ 	.short	0x00ff


	//----- nvinfo : EIATTR_MERCURY_ISA_VERSION
	.align		4
        /*0060*/ 	.byte	0x03, 0x5f
        /*0062*/ 	.short	0x0101


	//----- nvinfo : EIATTR_VRC_CTA_INIT_COUNT
	.align		4
        /*0064*/ 	.byte	0x02, 0x4a
	.zero		1
	.zero		1


	//----- nvinfo : EIATTR_EXIT_INSTR_OFFSETS
	.align		4
        /*0068*/ 	.byte	0x04, 0x1c
        /*006a*/ 	.short	(.L_387 - .L_386)


	//   ....[0]....
.L_386:
        /*006c*/ 	.word	0x000000c0


	//   ....[1]....
        /*0070*/ 	.word	0x00000160


	//   ....[2]....
        /*0074*/ 	.word	0x00000210


	//----- nvinfo : EIATTR_CBANK_PARAM_SIZE
	.align		4
.L_387:
        /*0078*/ 	.byte	0x03, 0x19
        /*007a*/ 	.short	0x0018


	//----- nvinfo : EIATTR_PARAM_CBANK
	.align		4
        /*007c*/ 	.byte	0x04, 0x0a
        /*007e*/ 	.short	(.L_389 - .L_388)
	.align		4
.L_388:
        /*0080*/ 	.word	index@(.nv.constant0.draw_circle)
        /*0084*/ 	.short	0x0380
        /*0086*/ 	.short	0x0018


	//----- nvinfo : EIATTR_SW_WAR
	.align		4
.L_389:
        /*0088*/ 	.byte	0x04, 0x36
        /*008a*/ 	.short	(.L_391 - .L_390)
.L_390:
        /*008c*/ 	.word	0x00000008
.L_391:


//--------------------- .nv.info.generate_image   --------------------------
	.section	.nv.info.generate_image,"",@"SHT_CUDA_INFO"
	.sectionflags	@""
	.align	4


	//----- nvinfo : EIATTR_CUDA_API_VERSION
	.align		4
        /*0000*/ 	.byte	0x04, 0x37
        /*0002*/ 	.short	(.L_393 - .L_392)
.L_392:
        /*0004*/ 	.word	0x00000082


	//----- nvinfo : EIATTR_KPARAM_INFO
	.align		4
.L_393:
        /*0008*/ 	.byte	0x04, 0x17
        /*000a*/ 	.short	(.L_395 - .L_394)
.L_394:
        /*000c*/ 	.word	0x00000000
        /*0010*/ 	.short	0x0002
        /*0012*/ 	.short	0x0008
        /*0014*/ 	.byte	0x00, 0xf5, 0x21, 0x00


	//----- nvinfo : EIATTR_KPARAM_INFO
	.align		4
.L_395:
        /*0018*/ 	.byte	0x04, 0x17
        /*001a*/ 	.short	(.L_397 - .L_396)
.L_396:
        /*001c*/ 	.word	0x00000000
        /*0020*/ 	.short	0x0001
        /*0022*/ 	.short	0x0004
        /*0024*/ 	.byte	0x00, 0xf0, 0x11, 0x00


	//----- nvinfo : EIATTR_KPARAM_INFO
	.align		4
.L_397:
        /*0028*/ 	.byte	0x04, 0x17
        /*002a*/ 	.short	(.L_399 - .L_398)
.L_398:
        /*002c*/ 	.word	0x00000000
        /*0030*/ 	.short	0x0000
        /*0032*/ 	.short	0x0000
        /*0034*/ 	.byte	0x00, 0xf0, 0x11, 0x00


	//----- nvinfo : EIATTR_SPARSE_MMA_MASK
	.align		4
.L_399:
        /*0038*/ 	.byte	0x03, 0x50
        /*003a*/ 	.short	0x0000


	//----- nvinfo : EIATTR_MAXREG_COUNT
	.align		4
        /*003c*/ 	.byte	0x03, 0x1b
        /*003e*/ 	.short	0x00ff


	//----- nvinfo : EIATTR_MERCURY_ISA_VERSION
	.align		4
        /*0040*/ 	.byte	0x03, 0x5f
        /*0042*/ 	.short	0x0101


	//----- nvinfo : EIATTR_VRC_CTA_INIT_COUNT
	.align		4
        /*0044*/ 	.byte	0x02, 0x4a
	.zero		1
	.zero		1


	//----- nvinfo : EIATTR_EXIT_INSTR_OFFSETS
	.align		4
        /*0048*/ 	.byte	0x04, 0x1c
        /*004a*/ 	.short	(.L_401 - .L_400)


	//   ....[0]....
.L_400:
        /*004c*/ 	.word	0x000000c0


	//   ....[1]....
        /*0050*/ 	.word	0x00000170


	//----- nvinfo : EIATTR_CBANK_PARAM_SIZE
	.align		4
.L_401:
        /*0054*/ 	.byte	0x03, 0x19
        /*0056*/ 	.short	0x0010


	//----- nvinfo : EIATTR_PARAM_CBANK
	.align		4
        /*0058*/ 	.byte	0x04, 0x0a
        /*005a*/ 	.short	(.L_403 - .L_402)
	.align		4
.L_402:
        /*005c*/ 	.word	index@(.nv.constant0.generate_image)
        /*0060*/ 	.short	0x0380
        /*0062*/ 	.short	0x0010


	//----- nvinfo : EIATTR_SW_WAR
	.align		4
.L_403:
        /*0064*/ 	.byte	0x04, 0x36
        /*0066*/ 	.short	(.L_405 - .L_404)
.L_404:
        /*0068*/ 	.word	0x00000008
.L_405:


//--------------------- .nv.callgraph             --------------------------
	.section	.nv.callgraph,"",@"SHT_CUDA_CALLGRAPH"
	.align	4
	.sectionentsize	8
	.align		4
        /*0000*/ 	.word	0x00000000
	.align		4
        /*0004*/ 	.word	0xffffffff
	.align		4
        /*0008*/ 	.word	0x00000000
	.align		4
        /*000c*/ 	.word	0xfffffffe
	.align		4
        /*0010*/ 	.word	0x00000000
	.align		4
        /*0014*/ 	.word	0xfffffffd
	.align		4
        /*0018*/ 	.word	0x00000000
	.align		4
        /*001c*/ 	.word	0xfffffffc


//--------------------- .nv.constant4             --------------------------
	.section	.nv.constant4,"a",@progbits
	.align	8
	.align		8
.nv.constant4:
        /*0000*/ 	.dword	precalc_xorwow_matrix
	.align		8
        /*0008*/ 	.dword	precalc_xorwow_offset_matrix
	.align		8
        /*0010*/ 	.dword	mrg32k3aM1
	.align		8
        /*0018*/ 	.dword	mrg32k3aM2
	.align		8
        /*0020*/ 	.dword	mrg32k3aM1SubSeq
	.align		8
        /*0028*/ 	.dword	mrg32k3aM2SubSeq
	.align		8
        /*0030*/ 	.dword	mrg32k3aM1Seq
	.align		8
        /*0038*/ 	.dword	mrg32k3aM2Seq
	.align		8
        /*0040*/ 	.dword	__cudart_i2opi_f


//--------------------- .nv.constant3             --------------------------
	.section	.nv.constant3,"a",@progbits
	.align	8
.nv.constant3:
	.type		__cr_lgamma_table,@object
	.size		__cr_lgamma_table,(.L_8 - __cr_lgamma_table)
__cr_lgamma_table:
        /*0000*/ 	.byte	0x00, 0x00, 0x00, 0x00, 0x00, 0x00, 0x00, 0x00, 0x00, 0x00, 0x00, 0x00, 0x00, 0x00, 0x00, 0x00
        /*0010*/ 	.byte	0xef, 0x39, 0xfa, 0xfe, 0x42, 0x2e, 0xe6, 0x3f, 0x02, 0x20, 0x2a, 0xfa, 0x0b, 0xab, 0xfc, 0x3f
        /*0020*/ 	.byte	0xf9, 0x2c, 0x92, 0x7c, 0xa7, 0x6c, 0x09, 0x40, 0xc9, 0x79, 0x44, 0x3c, 0x64, 0x26, 0x13, 0x40
        /*0030*/ 	.byte	0xca, 0x01, 0xcf, 0x3a, 0x27, 0x51, 0x1a, 0x40, 0x30, 0xcc, 0x2d, 0xf3, 0xe1, 0x0c, 0x21, 0x40
        /*0040*/ 	.byte	0x0d, 0xb7, 0xfc, 0x82, 0x8e, 0x35, 0x25, 0x40
.L_8:


//--------------------- .text.normalizeImage      --------------------------
	.section	.text.normalizeImage,"ax",@progbits
	.align	128
        .global         normalizeImage
        .type           normalizeImage,@function
        .size           normalizeImage,(.L_x_130 - normalizeImage)
        .other          normalizeImage,@"STO_CUDA_ENTRY STV_DEFAULT"
normalizeImage:
.text.normalizeImage:
[----:B------:R-:W-:Y:S01]  /*0000*/  LDC R1, c[0x0][0x37c] ;  /* 0x0000df00ff017b82 */ /* 0x000fe20000000800 */
[----:B------:R-:W0:Y:S07]  /*0010*/  S2R R5, SR_TID.X ;  /* 0x0000000000057919 */ /* 0x000e2e0000002100 */
[----:B------:R-:W0:Y:S01]  /*0020*/  S2UR UR6, SR_CTAID.X ;  /* 0x00000000000679c3 */ /* 0x000e220000002500 */
[----:B------:R-:W1:Y:S07]  /*0030*/  LDCU.64 UR4, c[0x0][0x388] ;  /* 0x00007100ff0477ac */ /* 0x000e6e0008000a00 */
[----:B------:R-:W0:Y:S01]  /*0040*/  LDC R0, c[0x0][0x360] ;  /* 0x0000d800ff007b82 */ /* 0x000e220000000800 */
[----:B-1----:R-:W-:-:S04]  /*0050*/  UIMAD UR4, UR4, UR5, URZ ;  /* 0x00000005040472a4 */ /* 0x002fc8000f8e02ff */
[----:B------:R-:W-:Y:S01]  /*0060*/  UIMAD UR4, UR4, 0x3, URZ ;  /* 0x00000003040478a4 */ /* 0x000fe2000f8e02ff */
[----:B0-----:R-:W-:-:S05]  /*0070*/  IMAD R5, R0, UR6, R5 ;  /* 0x0000000600057c24 */ /* 0x001fca000f8e0205 */
[----:B------:R-:W-:-:S13]  /*0080*/  ISETP.GE.AND P0, PT, R5, UR4, PT ;  /* 0x0000000405007c0c */ /* 0x000fda000bf06270 */
[----:B------:R-:W-:Y:S05]  /*0090*/  @P0 EXIT ;  /* 0x000000000000094d */ /* 0x000fea0003800000 */
[----:B------:R-:W0:Y:S01]  /*00a0*/  LDC.64 R2, c[0x0][0x380] ;  /* 0x0000e000ff027b82 */ /* 0x000e220000000a00 */
[----:B------:R-:W1:Y:S07]  /*00b0*/  LDCU.64 UR4, c[0x0][0x358] ;  /* 0x00006b00ff0477ac */ /* 0x000e6e0008000a00 */
[----:B------:R-:W2:Y:S01]  /*00c0*/  LDC R9, c[0x0][0x390] ;  /* 0x0000e400ff097b82 */ /* 0x000ea20000000800 */
[----:B0-----:R-:W-:-:S05]  /*00d0*/  IMAD.WIDE R2, R5, 0x4, R2 ;  /* 0x0000000405027825 */ /* 0x001fca00078e0202 */
[----:B-1----:R-:W3:Y:S01]  /*00e0*/  LDG.E R0, desc[UR4][R2.64] ;  /* 0x0000000402007981 */ /* 0x002ee2000c1e1900 */
[----:B--2---:R-:W-:-:S04]  /*00f0*/  IABS R7, R9 ;  /* 0x0000000900077213 */ /* 0x004fc80000000000 */
[----:B------:R-:W0:Y:S08]  /*0100*/  I2F.RP R6, R7 ;  /* 0x0000000700067306 */ /* 0x000e300000209400 */
[----:B0-----:R-:W0:Y:S02]  /*0110*/  MUFU.RCP R6, R6 ;  /* 0x0000000600067308 */ /* 0x001e240000001000 */
[----:B0-----:R-:W-:-:S06]  /*0120*/  VIADD R4, R6, 0xffffffe ;  /* 0x0ffffffe06047836 */ /* 0x001fcc0000000000 */
[----:B------:R0:W1:Y:S02]  /*0130*/  F2I.FTZ.U32.TRUNC.NTZ R5, R4 ;  /* 0x0000000400057305 */ /* 0x000064000021f000 */
[----:B0-----:R-:W-:Y:S02]  /*0140*/  HFMA2 R4, -RZ, RZ, 0, 0 ;  /* 0x00000000ff047431 */ /* 0x001fe400000001ff */
[----:B-1----:R-:W-:-:S04]  /*0150*/  IMAD.MOV R8, RZ, RZ, -R5 ;  /* 0x000000ffff087224 */ /* 0x002fc800078e0a05 */
[----:B------:R-:W-:-:S04]  /*0160*/  IMAD R11, R8, R7, RZ ;  /* 0x00000007080b7224 */ /* 0x000fc800078e02ff */
[----:B------:R-:W-:-:S04]  /*0170*/  IMAD.HI.U32 R5, R5, R11, R4 ;  /* 0x0000000b05057227 */ /* 0x000fc800078e0004 */
[----:B---3--:R-:W-:-:S05]  /*0180*/  IMAD R0, R0, 0xff, RZ ;  /* 0x000000ff00007824 */ /* 0x008fca00078e02ff */
[----:B------:R-:W-:Y:S02]  /*0190*/  IABS R8, R0 ;  /* 0x0000000000087213 */ /* 0x000fe40000000000 */
[----:B------:R-:W-:-:S03]  /*01a0*/  LOP3.LUT R0, R0, R9, RZ, 0x3c, !PT ;  /* 0x0000000900007212 */ /* 0x000fc600078e3cff */
[----:B------:R-:W-:Y:S01]  /*01b0*/  IMAD.HI.U32 R5, R5, R8, RZ ;  /* 0x0000000805057227 */ /* 0x000fe200078e00ff */
[----:B------:R-:W-:-:S03]  /*01c0*/  ISETP.GE.AND P1, PT, R0, RZ, PT ;  /* 0x000000ff0000720c */ /* 0x000fc60003f26270 */
[----:B------:R-:W-:-:S04]  /*01d0*/  IMAD.MOV R6, RZ, RZ, -R5 ;  /* 0x000000ffff067224 */ /* 0x000fc800078e0a05 */
[----:B------:R-:W-:-:S05]  /*01e0*/  IMAD R4, R7, R6, R8 ;  /* 0x0000000607047224 */ /* 0x000fca00078e0208 */
[----:B------:R-:W-:-:S13]  /*01f0*/  ISETP.GT.U32.AND P2, PT, R7, R4, PT ;  /* 0x000000040700720c */ /* 0x000fda0003f44070 */
[-C--:B------:R-:W-:Y:S01]  /*0200*/  @!P2 IADD3 R4, PT, PT, R4, -R7.reuse, RZ ;  /* 0x800000070404a210 */ /* 0x080fe20007ffe0ff */
[----:B------:R-:W-:Y:S01]  /*0210*/  @!P2 VIADD R5, R5, 0x1 ;  /* 0x000000010505a836 */ /* 0x000fe20000000000 */
[----:B------:R-:W-:Y:S02]  /*0220*/  ISETP.NE.AND P2, PT, R9, RZ, PT ;  /* 0x000000ff0900720c */ /* 0x000fe40003f45270 */
[----:B------:R-:W-:-:S13]  /*0230*/  ISETP.GE.U32.AND P0, PT, R4, R7, PT ;  /* 0x000000070400720c */ /* 0x000fda0003f06070 */
[----:B------:R-:W-:-:S05]  /*0240*/  @P0 IADD3 R5, PT, PT, R5, 0x1, RZ ;  /* 0x0000000105050810 */ /* 0x000fca0007ffe0ff */
[----:B------:R-:W-:Y:S01]  /*0250*/  @!P1 IMAD.MOV R5, RZ, RZ, -R5 ;  /* 0x000000ffff059224 */ /* 0x000fe200078e0a05 */
[----:B------:R-:W-:-:S04]  /*0260*/  @!P2 LOP3.LUT R5, RZ, R9, RZ, 0x33, !PT ;  /* 0x00000009ff05a212 */ /* 0x000fc800078e33ff */
[----:B------:R-:W-:-:S05]  /*0270*/  VIMNMX R5, PT, PT, R5, 0xff, PT ;  /* 0x000000ff05057848 */ /* 0x000fca0003fe0100 */
[----:B------:R-:W-:Y:S01]  /*0280*/  STG.E desc[UR4][R2.64], R5 ;  /* 0x0000000502007986 */ /* 0x000fe2000c101904 */
[----:B------:R-:W-:Y:S05]  /*0290*/  EXIT ;  /* 0x000000000000794d */ /* 0x000fea0003800000 */
.L_x_0:
[----:B------:R-:W-:-:S00]  /*02a0*/  BRA `(.L_x_0) ;  /* 0xfffffffc00fc7947 */ /* 0x000fc0000383ffff */
[----:B------:R-:W-:-:S00]  /*02b0*/  NOP ;  /* 0x0000000000007918 */ /* 0x000fc00000000000 */
        /* <DEDUP_REMOVED lines=12> */
.L_x_130:


//--------------------- .text.findMaxValue        --------------------------
	.section	.text.findMaxValue,"ax",@progbits
	.align	128
        .global         findMaxValue
        .type           findMaxValue,@function
        .size           findMaxValue,(.L_x_131 - findMaxValue)
        .other          findMaxValue,@"STO_CUDA_ENTRY STV_DEFAULT"
findMaxValue:
.text.findMaxValue:
[----:B------:R-:W-:Y:S01]  /*0000*/  LDC R1, c[0x0][0x37c] ;  /* 0x0000df00ff017b82 */ /* 0x000fe20000000800 */
[----:B------:R-:W0:Y:S07]  /*0010*/  S2R R0, SR_TID.X ;  /* 0x0000000000007919 */ /* 0x000e2e0000002100 */
[----:B------:R-:W0:Y:S01]  /*0020*/  S2UR UR8, SR_CTAID.X ;  /* 0x00000000000879c3 */ /* 0x000e220000002500 */
[----:B------:R-:W1:Y:S01]  /*0030*/  LDCU.64 UR4, c[0x0][0x388] ;  /* 0x00007100ff0477ac */ /* 0x000e620008000a00 */
[----:B------:R-:W-:Y:S01]  /*0040*/  BSSY.RECONVERGENT B2, `(.L_x_1) ;  /* 0x00000a3000027945 */ /* 0x000fe20003800200 */
[----:B------:R-:W-:Y:S01]  /*0050*/  IMAD.MOV.U32 R28, RZ, RZ, RZ ;  /* 0x000000ffff1c7224 */ /* 0x000fe200078e00ff */
[----:B------:R-:W2:Y:S04]  /*0060*/  LDCU.64 UR6, c[0x0][0x358] ;  /* 0x00006b00ff0677ac */ /* 0x000ea80008000a00 */
[----:B------:R-:W0:Y:S01]  /*0070*/  LDC R3, c[0x0][0x360] ;  /* 0x0000d800ff037b82 */ /* 0x000e220000000800 */
[----:B------:R-:W3:Y:S01]  /*0080*/  LDCU UR9, c[0x0][0x370] ;  /* 0x00006e00ff0977ac */ /* 0x000ee20008000800 */
[----:B-1----:R-:W-:-:S04]  /*0090*/  UIMAD UR4, UR4, UR5, URZ ;  /* 0x00000005040472a4 */ /* 0x002fc8000f8e02ff */
[----:B------:R-:W-:Y:S01]  /*00a0*/  UIMAD UR4, UR4, 0x3, URZ ;  /* 0x00000003040478a4 */ /* 0x000fe2000f8e02ff */
[C---:B0-----:R-:W-:Y:S02]  /*00b0*/  IMAD R7, R3.reuse, UR8, R0 ;  /* 0x0000000803077c24 */ /* 0x041fe4000f8e0200 */
[----:B---3--:R-:W-:-:S03]  /*00c0*/  IMAD R2, R3, UR9, RZ ;  /* 0x0000000903027c24 */ /* 0x008fc6000f8e02ff */
[----:B------:R-:W-:-:S13]  /*00d0*/  ISETP.GE.AND P0, PT, R7, UR4, PT ;  /* 0x0000000407007c0c */ /* 0x000fda000bf06270 */
[----:B--2---:R-:W-:Y:S05]  /*00e0*/  @P0 BRA `(.L_x_2) ;  /* 0x0000000800600947 */ /* 0x004fea0003800000 */
[----:B------:R-:W0:Y:S01]  /*00f0*/  I2F.U32.RP R10, R2 ;  /* 0x00000002000a7306 */ /* 0x000e220000209000 */
[C---:B------:R-:W-:Y:S01]  /*0100*/  IMAD.IADD R6, R2.reuse, 0x1, R7 ;  /* 0x0000000102067824 */ /* 0x040fe200078e0207 */
[----:B------:R-:W-:Y:S01]  /*0110*/  IADD3 R11, PT, PT, RZ, -R2, RZ ;  /* 0x80000002ff0b7210 */ /* 0x000fe20007ffe0ff */
[----:B------:R-:W-:Y:S01]  /*0120*/  BSSY.RECONVERGENT B1, `(.L_x_3) ;  /* 0x0000089000017945 */ /* 0x000fe20003800200 */
[----:B------:R-:W-:Y:S01]  /*0130*/  ISETP.NE.U32.AND P2, PT, R2, RZ, PT ;  /* 0x000000ff0200720c */ /* 0x000fe20003f45070 */
[----:B------:R-:W-:Y:S01]  /*0140*/  HFMA2 R28, -RZ, RZ, 0, 0 ;  /* 0x00000000ff1c7431 */ /* 0x000fe200000001ff */
[C---:B------:R-:W-:Y:S02]  /*0150*/  ISETP.GE.AND P0, PT, R6.reuse, UR4, PT ;  /* 0x0000000406007c0c */ /* 0x040fe4000bf06270 */
[----:B------:R-:W-:Y:S02]  /*0160*/  VIMNMX R9, PT, PT, R6, UR4, !PT ;  /* 0x0000000406097c48 */ /* 0x000fe4000ffe0100 */
[----:B------:R-:W-:-:S04]  /*0170*/  SEL R8, RZ, 0x1, P0 ;  /* 0x00000001ff087807 */ /* 0x000fc80000000000 */
[----:B------:R-:W-:Y:S01]  /*0180*/  IADD3 R9, PT, PT, R9, -R6, -R8 ;  /* 0x8000000609097210 */ /* 0x000fe20007ffe808 */
[----:B0-----:R-:W0:Y:S02]  /*0190*/  MUFU.RCP R10, R10 ;  /* 0x0000000a000a7308 */ /* 0x001e240000001000 */
[----:B0-----:R-:W-:-:S06]  /*01a0*/  VIADD R4, R10, 0xffffffe ;  /* 0x0ffffffe0a047836 */ /* 0x001fcc0000000000 */
[----:B------:R0:W1:Y:S02]  /*01b0*/  F2I.FTZ.U32.TRUNC.NTZ R5, R4 ;  /* 0x0000000400057305 */ /* 0x000064000021f000 */
[----:B0-----:R-:W-:Y:S02]  /*01c0*/  IMAD.MOV.U32 R4, RZ, RZ, RZ ;  /* 0x000000ffff047224 */ /* 0x001fe400078e00ff */
[----:B-1----:R-:W-:-:S04]  /*01d0*/  IMAD R11, R11, R5, RZ ;  /* 0x000000050b0b7224 */ /* 0x002fc800078e02ff */
[----:B------:R-:W-:-:S06]  /*01e0*/  IMAD.HI.U32 R10, R5, R11, R4 ;  /* 0x0000000b050a7227 */ /* 0x000fcc00078e0004 */
[----:B------:R-:W-:-:S05]  /*01f0*/  IMAD.HI.U32 R5, R10, R9, RZ ;  /* 0x000000090a057227 */ /* 0x000fca00078e00ff */
[----:B------:R-:W-:-:S05]  /*0200*/  IADD3 R4, PT, PT, -R5, RZ, RZ ;  /* 0x000000ff05047210 */ /* 0x000fca0007ffe1ff */
[----:B------:R-:W-:-:S05]  /*0210*/  IMAD R9, R2, R4, R9 ;  /* 0x0000000402097224 */ /* 0x000fca00078e0209 */
[----:B------:R-:W-:-:S13]  /*0220*/  ISETP.GE.U32.AND P0, PT, R9, R2, PT ;  /* 0x000000020900720c */ /* 0x000fda0003f06070 */
[----:B------:R-:W-:Y:S02]  /*0230*/  @P0 IMAD.IADD R9, R9, 0x1, -R2 ;  /* 0x0000000109090824 */ /* 0x000fe400078e0a02 */
[----:B------:R-:W-:-:S03]  /*0240*/  @P0 VIADD R5, R5, 0x1 ;  /* 0x0000000105050836 */ /* 0x000fc60000000000 */
[----:B------:R-:W-:-:S13]  /*0250*/  ISETP.GE.U32.AND P1, PT, R9, R2, PT ;  /* 0x000000020900720c */ /* 0x000fda0003f26070 */
[----:B------:R-:W-:Y:S02]  /*0260*/  @P1 IADD3 R5, PT, PT, R5, 0x1, RZ ;  /* 0x0000000105051810 */ /* 0x000fe40007ffe0ff */
[----:B------:R-:W-:-:S05]  /*0270*/  @!P2 LOP3.LUT R5, RZ, R2, RZ, 0x33, !PT ;  /* 0x00000002ff05a212 */ /* 0x000fca00078e33ff */
[----:B------:R-:W-:-:S04]  /*0280*/  IMAD.IADD R5, R8, 0x1, R5 ;  /* 0x0000000108057824 */ /* 0x000fc800078e0205 */
[C---:B------:R-:W-:Y:S01]  /*0290*/  VIADD R6, R5.reuse, 0x1 ;  /* 0x0000000105067836 */ /* 0x040fe20000000000 */
[----:B------:R-:W-:-:S04]  /*02a0*/  ISETP.GE.U32.AND P0, PT, R5, 0x3, PT ;  /* 0x000000030500780c */ /* 0x000fc80003f06070 */
[----:B------:R-:W-:-:S09]  /*02b0*/  LOP3.LUT R5, R6, 0x3, RZ, 0xc0, !PT ;  /* 0x0000000306057812 */ /* 0x000fd200078ec0ff */
[----:B------:R-:W-:Y:S05]  /*02c0*/  @!P0 BRA `(.L_x_4) ;  /* 0x0000000400b88947 */ /* 0x000fea0003800000 */
[----:B------:R-:W-:Y:S01]  /*02d0*/  LOP3.LUT R6, R6, 0xfffffffc, RZ, 0xc0, !PT ;  /* 0xfffffffc06067812 */ /* 0x000fe200078ec0ff */
[----:B------:R-:W-:Y:S01]  /*02e0*/  BSSY.RELIABLE B0, `(.L_x_5) ;  /* 0x000005d000007945 */ /* 0x000fe20003800100 */
[----:B------:R-:W-:-:S03]  /*02f0*/  IMAD.MOV.U32 R28, RZ, RZ, RZ ;  /* 0x000000ffff1c7224 */ /* 0x000fc600078e00ff */
[----:B------:R-:W-:-:S05]  /*0300*/  IMAD.MOV R6, RZ, RZ, -R6 ;  /* 0x000000ffff067224 */ /* 0x000fca00078e0a06 */
[----:B------:R-:W-:-:S13]  /*0310*/  ISETP.GE.AND P0, PT, R6, RZ, PT ;  /* 0x000000ff0600720c */ /* 0x000fda0003f06270 */
[----:B------:R-:W-:Y:S05]  /*0320*/  @P0 BRA `(.L_x_6) ;  /* 0x0000000400600947 */ /* 0x000fea0003800000 */
[----:B------:R-:W-:Y:S01]  /*0330*/  IADD3 R4, PT, PT, -R6, RZ, RZ ;  /* 0x000000ff06047210 */ /* 0x000fe20007ffe1ff */
[----:B------:R-:W-:Y:S01]  /*0340*/  BSSY.RECONVERGENT B3, `(.L_x_7) ;  /* 0x0000035000037945 */ /* 0x000fe20003800200 */
[----:B------:R-:W-:Y:S02]  /*0350*/  PLOP3.LUT P0, PT, PT, PT, PT, 0x80, 0x8 ;  /* 0x000000000008781c */ /* 0x000fe40003f0f070 */
[----:B------:R-:W-:-:S13]  /*0360*/  ISETP.GT.AND P1, PT, R4, 0xc, PT ;  /* 0x0000000c0400780c */ /* 0x000fda0003f24270 */
[----:B------:R-:W-:Y:S05]  /*0370*/  @!P1 BRA `(.L_x_8) ;  /* 0x0000000000c49947 */ /* 0x000fea0003800000 */
[----:B------:R-:W-:-:S13]  /*0380*/  PLOP3.LUT P0, PT, PT, PT, PT, 0x8, 0x80 ;  /* 0x000000000080781c */ /* 0x000fda0003f0e170 */
.L_x_9:
[----:B------:R-:W0:Y:S01]  /*0390*/  LDC.64 R14, c[0x0][0x380] ;  /* 0x0000e000ff0e7b82 */ /* 0x000e220000000a00 */
[----:B------:R-:W-:Y:S02]  /*03a0*/  IMAD R17, R2, 0x4, R7 ;  /* 0x0000000402117824 */ /* 0x000fe400078e0207 */
[----:B0-----:R-:W-:-:S04]  /*03b0*/  IMAD.WIDE R8, R7, 0x4, R14 ;  /* 0x0000000407087825 */ /* 0x001fc800078e020e */
[----:B------:R-:W-:-:S04]  /*03c0*/  IMAD.WIDE R12, R17, 0x4, R14 ;  /* 0x00000004110c7825 */ /* 0x000fc800078e020e */
[C---:B------:R-:W-:Y:S01]  /*03d0*/  IMAD.WIDE R10, R2.reuse, 0x4, R8 ;  /* 0x00000004020a7825 */ /* 0x040fe200078e0208 */
[----:B------:R-:W2:Y:S03]  /*03e0*/  LDG.E R21, desc[UR6][R12.64] ;  /* 0x000000060c157981 */ /* 0x000ea6000c1e1900 */
[C---:B------:R-:W-:Y:S01]  /*03f0*/  IMAD R7, R2.reuse, 0x4, R17 ;  /* 0x0000000402077824 */ /* 0x040fe200078e0211 */
[----:B------:R0:W3:Y:S01]  /*0400*/  LDG.E R4, desc[UR6][R10.64] ;  /* 0x000000060a047981 */ /* 0x0000e2000c1e1900 */
[----:B------:R-:W-:-:S03]  /*0410*/  IMAD.WIDE R18, R2, 0x4, R10 ;  /* 0x0000000402127825 */ /* 0x000fc600078e020a */
[----:B------:R-:W3:Y:S01]  /*0420*/  LDG.E R9, desc[UR6][R8.64] ;  /* 0x0000000608097981 */ /* 0x000ee2000c1e1900 */
[----:B------:R-:W-:-:S03]  /*0430*/  IMAD.WIDE R24, R2, 0x4, R12 ;  /* 0x0000000402187825 */ /* 0x000fc600078e020c */
[----:B------:R-:W4:Y:S01]  /*0440*/  LDG.E R27, desc[UR6][R18.64] ;  /* 0x00000006121b7981 */ /* 0x000f22000c1e1900 */
[----:B------:R-:W-:Y:S01]  /*0450*/  IMAD.WIDE R22, R7, 0x4, R14 ;  /* 0x0000000407167825 */ /* 0x000fe200078e020e */
[C---:B------:R-:W-:Y:S02]  /*0460*/  LEA R7, R2.reuse, R7, 0x2 ;  /* 0x0000000702077211 */ /* 0x040fe400078e10ff */
[----:B------:R-:W2:Y:S01]  /*0470*/  LDG.E R20, desc[UR6][R24.64] ;  /* 0x0000000618147981 */ /* 0x000ea2000c1e1900 */
[----:B------:R-:W-:-:S03]  /*0480*/  IMAD.WIDE R16, R2, 0x4, R18 ;  /* 0x0000000402107825 */ /* 0x000fc600078e0212 */
[----:B------:R-:W5:Y:S01]  /*0490*/  LDG.E R8, desc[UR6][R22.64] ;  /* 0x0000000616087981 */ /* 0x000f62000c1e1900 */
[----:B0-----:R-:W-:-:S03]  /*04a0*/  IMAD.WIDE R10, R2, 0x4, R24 ;  /* 0x00000004020a7825 */ /* 0x001fc600078e0218 */
[----:B------:R0:W4:Y:S01]  /*04b0*/  LDG.E R26, desc[UR6][R16.64] ;  /* 0x00000006101a7981 */ /* 0x000122000c1e1900 */
[----:B------:R-:W-:-:S03]  /*04c0*/  IMAD.WIDE R12, R2, 0x4, R22 ;  /* 0x00000004020c7825 */ /* 0x000fc600078e0216 */
[----:B------:R1:W5:Y:S01]  /*04d0*/  LDG.E R29, desc[UR6][R10.64] ;  /* 0x000000060a1d7981 */ /* 0x000362000c1e1900 */
[----:B------:R-:W-:-:S04]  /*04e0*/  IMAD.WIDE R14, R7, 0x4, R14 ;  /* 0x00000004070e7825 */ /* 0x000fc800078e020e */
[----:B0-----:R-:W-:-:S04]  /*04f0*/  IMAD.WIDE R16, R2, 0x4, R10 ;  /* 0x0000000402107825 */ /* 0x001fc800078e020a */
[C---:B------:R-:W-:Y:S02]  /*0500*/  IMAD.WIDE R18, R2.reuse, 0x4, R12 ;  /* 0x0000000402127825 */ /* 0x040fe400078e020c */
[----:B------:R-:W5:Y:S02]  /*0510*/  LDG.E R16, desc[UR6][R16.64] ;  /* 0x0000000610107981 */ /* 0x000f64000c1e1900 */
[C---:B------:R-:W-:Y:S02]  /*0520*/  IMAD.WIDE R22, R2.reuse, 0x4, R14 ;  /* 0x0000000402167825 */ /* 0x040fe400078e020e */
[----:B------:R-:W5:Y:S02]  /*0530*/  LDG.E R13, desc[UR6][R12.64] ;  /* 0x000000060c0d7981 */ /* 0x000f64000c1e1900 */
[C---:B------:R-:W-:Y:S02]  /*0540*/  IMAD.WIDE R24, R2.reuse, 0x4, R18 ;  /* 0x0000000402187825 */ /* 0x040fe400078e0212 */
[----:B------:R-:W5:Y:S02]  /*0550*/  LDG.E R18, desc[UR6][R18.64] ;  /* 0x0000000612127981 */ /* 0x000f64000c1e1900 */
[----:B-1----:R-:W-:-:S02]  /*0560*/  IMAD.WIDE R10, R2, 0x4, R22 ;  /* 0x00000004020a7825 */ /* 0x002fc400078e0216 */
[----:B------:R-:W5:Y:S04]  /*0570*/  LDG.E R25, desc[UR6][R24.64] ;  /* 0x0000000618197981 */ /* 0x000f68000c1e1900 */
[----:B------:R0:W5:Y:S04]  /*0580*/  LDG.E R12, desc[UR6][R14.64] ;  /* 0x000000060e0c7981 */ /* 0x000168000c1e1900 */
[----:B------:R-:W5:Y:S01]  /*0590*/  LDG.E R23, desc[UR6][R22.64] ;  /* 0x0000000616177981 */ /* 0x000f62000c1e1900 */
[----:B0-----:R-:W-:-:S03]  /*05a0*/  IMAD.WIDE R14, R2, 0x4, R10 ;  /* 0x00000004020e7825 */ /* 0x001fc600078e020a */
[----:B------:R-:W5:Y:S04]  /*05b0*/  LDG.E R10, desc[UR6][R10.64] ;  /* 0x000000060a0a7981 */ /* 0x000f68000c1e1900 */
[----:B------:R-:W5:Y:S01]  /*05c0*/  LDG.E R15, desc[UR6][R14.64] ;  /* 0x000000060e0f7981 */ /* 0x000f62000c1e1900 */
[----:B------:R-:W-:-:S05]  /*05d0*/  VIADD R6, R6, 0x10 ;  /* 0x0000001006067836 */ /* 0x000fca0000000000 */
[----:B------:R-:W-:Y:S01]  /*05e0*/  ISETP.GE.AND P1, PT, R6, -0xc, PT ;  /* 0xfffffff40600780c */ /* 0x000fe20003f26270 */
[----:B------:R-:W-:Y:S01]  /*05f0*/  IMAD R7, R2, 0x4, R7 ;  /* 0x0000000402077824 */ /* 0x000fe200078e0207 */
[----:B---3--:R-:W-:-:S04]  /*0600*/  VIMNMX3 R4, R28, R9, R4, !PT ;  /* 0x000000091c04720f */ /* 0x008fc80007800104 */
[----:B----4-:R-:W-:-:S04]  /*0610*/  VIMNMX3 R4, R4, R27, R26, !PT ;  /* 0x0000001b0404720f */ /* 0x010fc8000780011a */
[----:B--2---:R-:W-:-:S04]  /*0620*/  VIMNMX3 R4, R4, R21, R20, !PT ;  /* 0x000000150404720f */ /* 0x004fc80007800114 */
[----:B-----5:R-:W-:-:S04]  /*0630*/  VIMNMX3 R4, R4, R29, R16, !PT ;  /* 0x0000001d0404720f */ /* 0x020fc80007800110 */
[----:B------:R-:W-:-:S04]  /*0640*/  VIMNMX3 R4, R4, R8, R13, !PT ;  /* 0x000000080404720f */ /* 0x000fc8000780010d */
[----:B------:R-:W-:-:S04]  /*0650*/  VIMNMX3 R4, R4, R18, R25, !PT ;  /* 0x000000120404720f */ /* 0x000fc80007800119 */
[----:B------:R-:W-:-:S04]  /*0660*/  VIMNMX3 R4, R4, R12, R23, !PT ;  /* 0x0000000c0404720f */ /* 0x000fc80007800117 */
[----:B------:R-:W-:Y:S01]  /*0670*/  VIMNMX3 R28, R4, R10, R15, !PT ;  /* 0x0000000a041c720f */ /* 0x000fe2000780010f */
[----:B------:R-:W-:Y:S06]  /*0680*/  @!P1 BRA `(.L_x_9) ;  /* 0xfffffffc00409947 */ /* 0x000fec000383ffff */
.L_x_8:
[----:B------:R-:W-:Y:S05]  /*0690*/  BSYNC.RECONVERGENT B3 ;  /* 0x0000000000037941 */ /* 0x000fea0003800200 */
.L_x_7:
[----:B------:R-:W-:Y:S01]  /*06a0*/  IADD3 R4, PT, PT, -R6, RZ, RZ ;  /* 0x000000ff06047210 */ /* 0x000fe20007ffe1ff */
[----:B------:R-:W-:Y:S03]  /*06b0*/  BSSY.RECONVERGENT B3, `(.L_x_10) ;  /* 0x000001c000037945 */ /* 0x000fe60003800200 */
[----:B------:R-:W-:-:S13]  /*06c0*/  ISETP.GT.AND P1, PT, R4, 0x4, PT ;  /* 0x000000040400780c */ /* 0x000fda0003f24270 */
[----:B------:R-:W-:Y:S05]  /*06d0*/  @!P1 BRA `(.L_x_11) ;  /* 0x0000000000649947 */ /* 0x000fea0003800000 */
[----:B------:R-:W0:Y:S02]  /*06e0*/  LDC.64 R12, c[0x0][0x380] ;  /* 0x0000e000ff0c7b82 */ /* 0x000e240000000a00 */
[----:B0-----:R-:W-:-:S04]  /*06f0*/  IMAD.WIDE R22, R7, 0x4, R12 ;  /* 0x0000000407167825 */ /* 0x001fc800078e020c */
[C---:B------:R-:W-:Y:S02]  /*0700*/  IMAD R7, R2.reuse, 0x4, R7 ;  /* 0x0000000402077824 */ /* 0x040fe400078e0207 */
[----:B------:R-:W-:Y:S02]  /*0710*/  IMAD.WIDE R14, R2, 0x4, R22 ;  /* 0x00000004020e7825 */ /* 0x000fe400078e0216 */
[----:B------:R-:W2:Y:S02]  /*0720*/  LDG.E R23, desc[UR6][R22.64] ;  /* 0x0000000616177981 */ /* 0x000ea4000c1e1900 */
[----:B------:R-:W-:-:S04]  /*0730*/  IMAD.WIDE R12, R7, 0x4, R12 ;  /* 0x00000004070c7825 */ /* 0x000fc800078e020c */
[C---:B------:R-:W-:Y:S02]  /*0740*/  IMAD.WIDE R10, R2.reuse, 0x4, R14 ;  /* 0x00000004020a7825 */ /* 0x040fe400078e020e */
[----:B------:R-:W2:Y:S02]  /*0750*/  LDG.E R14, desc[UR6][R14.64] ;  /* 0x000000060e0e7981 */ /* 0x000ea4000c1e1900 */
[C---:B------:R-:W-:Y:S02]  /*0760*/  IMAD.WIDE R8, R2.reuse, 0x4, R12 ;  /* 0x0000000402087825 */ /* 0x040fe400078e020c */
[----:B------:R-:W3:Y:S02]  /*0770*/  LDG.E R12, desc[UR6][R12.64] ;  /* 0x000000060c0c7981 */ /* 0x000ee4000c1e1900 */
[C---:B------:R-:W-:Y:S02]  /*0780*/  IMAD.WIDE R16, R2.reuse, 0x4, R10 ;  /* 0x0000000402107825 */ /* 0x040fe400078e020a */
[----:B------:R-:W4:Y:S02]  /*0790*/  LDG.E R10, desc[UR6][R10.64] ;  /* 0x000000060a0a7981 */ /* 0x000f24000c1e1900 */
[----:B------:R-:W-:-:S02]  /*07a0*/  IMAD.WIDE R18, R2, 0x4, R8 ;  /* 0x0000000402127825 */ /* 0x000fc400078e0208 */
[----:B------:R-:W4:Y:S02]  /*07b0*/  LDG.E R16, desc[UR6][R16.64] ;  /* 0x0000000610107981 */ /* 0x000f24000c1e1900 */
[C---:B------:R-:W-:Y:S02]  /*07c0*/  IMAD.WIDE R20, R2.reuse, 0x4, R18 ;  /* 0x0000000402147825 */ /* 0x040fe400078e0212 */
[----:B------:R-:W3:Y:S04]  /*07d0*/  LDG.E R8, desc[UR6][R8.64] ;  /* 0x0000000608087981 */ /* 0x000ee8000c1e1900 */
[----:B------:R-:W5:Y:S04]  /*07e0*/  LDG.E R18, desc[UR6][R18.64] ;  /* 0x0000000612127981 */ /* 0x000f68000c1e1900 */
[----:B------:R-:W5:Y:S01]  /*07f0*/  LDG.E R20, desc[UR6][R20.64] ;  /* 0x0000000614147981 */ /* 0x000f62000c1e1900 */
[----:B------:R-:W-:Y:S01]  /*0800*/  PLOP3.LUT P0, PT, PT, PT, PT, 0x8, 0x80 ;  /* 0x000000000080781c */ /* 0x000fe20003f0e170 */
[----:B------:R-:W-:Y:S01]  /*0810*/  IMAD R7, R2, 0x4, R7 ;  /* 0x0000000402077824 */ /* 0x000fe200078e0207 */
[----:B------:R-:W-:-:S02]  /*0820*/  IADD3 R6, PT, PT, R6, 0x8, RZ ;  /* 0x0000000806067810 */ /* 0x000fc40007ffe0ff */
[----:B--2---:R-:W-:-:S04]  /*0830*/  VIMNMX3 R23, R28, R23, R14, !PT ;  /* 0x000000171c17720f */ /* 0x004fc8000780010e */
[----:B----4-:R-:W-:-:S04]  /*0840*/  VIMNMX3 R23, R23, R10, R16, !PT ;  /* 0x0000000a1717720f */ /* 0x010fc80007800110 */
[----:B---3--:R-:W-:-:S04]  /*0850*/  VIMNMX3 R23, R23, R12, R8, !PT ;  /* 0x0000000c1717720f */ /* 0x008fc80007800108 */
[----:B-----5:R-:W-:-:S07]  /*0860*/  VIMNMX3 R28, R23, R18, R20, !PT ;  /* 0x00000012171c720f */ /* 0x020fce0007800114 */
.L_x_11:
[----:B------:R-:W-:Y:S05]  /*0870*/  BSYNC.RECONVERGENT B3 ;  /* 0x0000000000037941 */ /* 0x000fea0003800200 */
.L_x_10:
[----:B------:R-:W-:-:S13]  /*0880*/  ISETP.NE.OR P0, PT, R6, RZ, P0 ;  /* 0x000000ff0600720c */ /* 0x000fda0000705670 */
[----:B------:R-:W-:Y:S05]  /*0890*/  @!P0 BREAK.RELIABLE B0 ;  /* 0x0000000000008942 */ /* 0x000fea0003800100 */
[----:B------:R-:W-:Y:S05]  /*08a0*/  @!P0 BRA `(.L_x_4) ;  /* 0x0000000000408947 */ /* 0x000fea0003800000 */
.L_x_6:
[----:B------:R-:W-:Y:S05]  /*08b0*/  BSYNC.RELIABLE B0 ;  /* 0x0000000000007941 */ /* 0x000fea0003800100 */
.L_x_5:
[----:B------:R-:W0:Y:S02]  /*08c0*/  LDC.64 R8, c[0x0][0x380] ;  /* 0x0000e000ff087b82 */ /* 0x000e240000000a00 */
[----:B0-----:R-:W-:-:S04]  /*08d0*/  IMAD.WIDE R8, R7, 0x4, R8 ;  /* 0x0000000407087825 */ /* 0x001fc800078e0208 */
[C---:B------:R-:W-:Y:S02]  /*08e0*/  IMAD.WIDE R10, R2.reuse, 0x4, R8 ;  /* 0x00000004020a7825 */ /* 0x040fe400078e0208 */
[----:B------:R-:W2:Y:S02]  /*08f0*/  LDG.E R9, desc[UR6][R8.64] ;  /* 0x0000000608097981 */ /* 0x000ea4000c1e1900 */
[C---:B------:R-:W-:Y:S02]  /*0900*/  IMAD.WIDE R12, R2.reuse, 0x4, R10 ;  /* 0x00000004020c7825 */ /* 0x040fe400078e020a */
[----:B------:R-:W2:Y:S02]  /*0910*/  LDG.E R10, desc[UR6][R10.64] ;  /* 0x000000060a0a7981 */ /* 0x000ea4000c1e1900 */
[----:B------:R-:W-:Y:S02]  /*0920*/  IMAD.WIDE R14, R2, 0x4, R12 ;  /* 0x00000004020e7825 */ /* 0x000fe400078e020c */
[----:B------:R-:W3:Y:S04]  /*0930*/  LDG.E R13, desc[UR6][R12.64] ;  /* 0x000000060c0d7981 */ /* 0x000ee8000c1e1900 */
[----:B------:R-:W3:Y:S01]  /*0940*/  LDG.E R14, desc[UR6][R14.64] ;  /* 0x000000060e0e7981 */ /* 0x000ee2000c1e1900 */
[----:B------:R-:W-:-:S04]  /*0950*/  IADD3 R6, PT, PT, R6, 0x4, RZ ;  /* 0x0000000406067810 */ /* 0x000fc80007ffe0ff */
[----:B------:R-:W-:Y:S01]  /*0960*/  ISETP.NE.AND P0, PT, R6, RZ, PT ;  /* 0x000000ff0600720c */ /* 0x000fe20003f05270 */
[----:B------:R-:W-:Y:S01]  /*0970*/  IMAD R7, R2, 0x4, R7 ;  /* 0x0000000402077824 */ /* 0x000fe200078e0207 */
[----:B--2---:R-:W-:-:S04]  /*0980*/  VIMNMX3 R28, R28, R9, R10, !PT ;  /* 0x000000091c1c720f */ /* 0x004fc8000780010a */
[----:B---3--:R-:W-:-:S07]  /*0990*/  VIMNMX3 R28, R28, R13, R14, !PT ;  /* 0x0000000d1c1c720f */ /* 0x008fce000780010e */
[----:B------:R-:W-:Y:S05]  /*09a0*/  @P0 BRA `(.L_x_5) ;  /* 0xfffffffc00c40947 */ /* 0x000fea000383ffff */
.L_x_4:
[----:B------:R-:W-:Y:S05]  /*09b0*/  BSYNC.RECONVERGENT B1 ;  /* 0x0000000000017941 */ /* 0x000fea0003800200 */
.L_x_3:
[----:B------:R-:W-:-:S13]  /*09c0*/  ISETP.NE.AND P0, PT, R5, RZ, PT ;  /* 0x000000ff0500720c */ /* 0x000fda0003f05270 */
[----:B------:R-:W-:Y:S05]  /*09d0*/  @!P0 BRA `(.L_x_2) ;  /* 0x0000000000248947 */ /* 0x000fea0003800000 */
[----:B------:R-:W0:Y:S01]  /*09e0*/  LDC.64 R8, c[0x0][0x380] ;  /* 0x0000e000ff087b82 */ /* 0x000e220000000a00 */
[----:B------:R-:W-:-:S07]  /*09f0*/  IADD3 R6, PT, PT, -R5, RZ, RZ ;  /* 0x000000ff05067210 */ /* 0x000fce0007ffe1ff */
.L_x_12:
[----:B0-----:R-:W-:-:S06]  /*0a00*/  IMAD.WIDE R4, R7, 0x4, R8 ;  /* 0x0000000407047825 */ /* 0x001fcc00078e0208 */
[----:B------:R-:W2:Y:S01]  /*0a10*/  LDG.E R5, desc[UR6][R4.64] ;  /* 0x0000000604057981 */ /* 0x000ea2000c1e1900 */
[----:B------:R-:W-:Y:S01]  /*0a20*/  VIADD R6, R6, 0x1 ;  /* 0x0000000106067836 */ /* 0x000fe20000000000 */
[----:B------:R-:W-:-:S04]  /*0a30*/  IADD3 R7, PT, PT, R2, R7, RZ ;  /* 0x0000000702077210 */ /* 0x000fc80007ffe0ff */
[----:B------:R-:W-:Y:S02]  /*0a40*/  ISETP.NE.AND P0, PT, R6, RZ, PT ;  /* 0x000000ff0600720c */ /* 0x000fe40003f05270 */
[----:B--2---:R-:W-:-:S11]  /*0a50*/  VIMNMX R28, PT, PT, R5, R28, !PT ;  /* 0x0000001c051c7248 */ /* 0x004fd60007fe0100 */
[----:B------:R-:W-:Y:S05]  /*0a60*/  @P0 BRA `(.L_x_12) ;  /* 0xfffffffc00e40947 */ /* 0x000fea000383ffff */
.L_x_2:
[----:B------:R-:W-:Y:S05]  /*0a70*/  BSYNC.RECONVERGENT B2 ;  /* 0x0000000000027941 */ /* 0x000fea0003800200 */
.L_x_1:
[----:B------:R-:W-:Y:S05]  /*0a80*/  WARPSYNC.ALL ;  /* 0x0000000000007948 */ /* 0x000fea0003800000 */
[----:B------:R-:W0:Y:S01]  /*0a90*/  S2UR UR5, SR_CgaCtaId ;  /* 0x00000000000579c3 */ /* 0x000e220000008800 */
[----:B------:R-:W-:Y:S01]  /*0aa0*/  UMOV UR4, 0x400 ;  /* 0x0000040000047882 */ /* 0x000fe20000000000 */
[----:B------:R-:W-:Y:S02]  /*0ab0*/  ISETP.GE.U32.AND P1, PT, R3, 0x2, PT ;  /* 0x000000020300780c */ /* 0x000fe40003f26070 */
[----:B------:R-:W-:Y:S01]  /*0ac0*/  ISETP.NE.AND P0, PT, R0, RZ, PT ;  /* 0x000000ff0000720c */ /* 0x000fe20003f05270 */
[----:B0-----:R-:W-:-:S06]  /*0ad0*/  ULEA UR4, UR5, UR4, 0x18 ;  /* 0x0000000405047291 */ /* 0x001fcc000f8ec0ff */
[----:B------:R-:W-:-:S05]  /*0ae0*/  LEA R5, R0, UR4, 0x2 ;  /* 0x0000000400057c11 */ /* 0x000fca000f8e10ff */
[----:B------:R0:W-:Y:S01]  /*0af0*/  STS [R5], R28 ;  /* 0x0000001c05007388 */ /* 0x0001e20000000800 */
[----:B------:R-:W-:Y:S06]  /*0b00*/  BAR.SYNC.DEFER_BLOCKING 0x0 ;  /* 0x0000000000007b1d */ /* 0x000fec0000010000 */
[----:B------:R-:W-:Y:S05]  /*0b10*/  @!P1 BRA `(.L_x_13) ;  /* 0x00000000002c9947 */ /* 0x000fea0003800000 */
.L_x_14:
[----:B------:R-:W-:-:S04]  /*0b20*/  SHF.R.U32.HI R6, RZ, 0x1, R3 ;  /* 0x00000001ff067819 */ /* 0x000fc80000011603 */
[----:B------:R-:W-:-:S13]  /*0b30*/  ISETP.GE.U32.AND P1, PT, R0, R6, PT ;  /* 0x000000060000720c */ /* 0x000fda0003f26070 */
[----:B------:R-:W-:Y:S01]  /*0b40*/  @!P1 IMAD R4, R6, 0x4, R5 ;  /* 0x0000000406049824 */ /* 0x000fe200078e0205 */
[----:B------:R-:W-:Y:S04]  /*0b50*/  @!P1 LDS R2, [R5] ;  /* 0x0000000005029984 */ /* 0x000fe80000000800 */
[----:B------:R-:W1:Y:S02]  /*0b60*/  @!P1 LDS R7, [R4] ;  /* 0x0000000004079984 */ /* 0x000e640000000800 */
[----:B-1----:R-:W-:-:S05]  /*0b70*/  @!P1 VIMNMX R2, PT, PT, R2, R7, !PT ;  /* 0x0000000702029248 */ /* 0x002fca0007fe0100 */
[----:B------:R1:W-:Y:S01]  /*0b80*/  @!P1 STS [R5], R2 ;  /* 0x0000000205009388 */ /* 0x0003e20000000800 */
[----:B------:R-:W-:Y:S01]  /*0b90*/  BAR.SYNC.DEFER_BLOCKING 0x0 ;  /* 0x0000000000007b1d */ /* 0x000fe20000010000 */
[----:B------:R-:W-:Y:S02]  /*0ba0*/  ISETP.GT.U32.AND P1, PT, R3, 0x3, PT ;  /* 0x000000030300780c */ /* 0x000fe40003f24070 */
[----:B------:R-:W-:-:S11]  /*0bb0*/  MOV R3, R6 ;  /* 0x0000000600037202 */ /* 0x000fd60000000f00 */
[----:B-1----:R-:W-:Y:S05]  /*0bc0*/  @P1 BRA `(.L_x_14) ;  /* 0xfffffffc00d41947 */ /* 0x002fea000383ffff */
.L_x_13:
[----:B------:R-:W-:Y:S05]  /*0bd0*/  @P0 EXIT ;  /* 0x000000000000094d */ /* 0x000fea0003800000 */
[----:B------:R-:W1:Y:S01]  /*0be0*/  S2UR UR5, SR_CgaCtaId ;  /* 0x00000000000579c3 */ /* 0x000e620000008800 */
[----:B------:R-:W-:-:S07]  /*0bf0*/  UMOV UR4, 0x400 ;  /* 0x0000040000047882 */ /* 0x000fce0000000000 */
[----:B------:R-:W2:Y:S01]  /*0c00*/  LDC.64 R2, c[0x0][0x390] ;  /* 0x0000e400ff027b82 */ /* 0x000ea20000000a00 */
[----:B-1----:R-:W-:-:S09]  /*0c10*/  ULEA UR4, UR5, UR4, 0x18 ;  /* 0x0000000405047291 */ /* 0x002fd2000f8ec0ff */
[----:B0-----:R-:W2:Y:S04]  /*0c20*/  LDS R5, [UR4] ;  /* 0x00000004ff057984 */ /* 0x001ea80008000800 */
[----:B--2---:R-:W-:Y:S01]  /*0c30*/  REDG.E.MAX.S32.STRONG.GPU desc[UR6][R2.64], R5 ;  /* 0x000000050200798e */ /* 0x004fe2000d12e306 */
[----:B------:R-:W-:Y:S05]  /*0c40*/  EXIT ;  /* 0x000000000000794d */ /* 0x000fea0003800000 */
.L_x_15:
        /* <DEDUP_REMOVED lines=11> */
.L_x_131:


//--------------------- .text.render              --------------------------
	.section	.text.render,"ax",@progbits
	.align	128
        .global         render
        .type           render,@function
        .size           render,(.L_x_132 - render)
        .other          render,@"STO_CUDA_ENTRY STV_DEFAULT"
render:
.text.render:
[----:B------:R-:W-:Y:S01]  /*0000*/  LDC R1, c[0x0][0x37c] ;  /* 0x0000df00ff017b82 */ /* 0x000fe20000000800 */
[----:B------:R-:W0:Y:S07]  /*0010*/  S2R R0, SR_CTAID.Y ;  /* 0x0000000000007919 */ /* 0x000e2e0000002600 */
[----:B------:R-:W1:Y:S01]  /*0020*/  S2UR UR6, SR_CTAID.X ;  /* 0x00000000000679c3 */ /* 0x000e620000002500 */
[----:B------:R-:W2:Y:S01]  /*0030*/  LDCU.64 UR8, c[0x0][0x380] ;  /* 0x00007000ff0877ac */ /* 0x000ea20008000a00 */
[----:B------:R-:W0:Y:S01]  /*0040*/  S2R R9, SR_TID.Y ;  /* 0x0000000000097919 */ /* 0x000e220000002200 */
[----:B------:R-:W1:Y:S05]  /*0050*/  S2R R3, SR_TID.X ;  /* 0x0000000000037919 */ /* 0x000e6a0000002100 */
[----:B------:R-:W1:Y:S01]  /*0060*/  LDC R10, c[0x0][0x360] ;  /* 0x0000d800ff0a7b82 */ /* 0x000e620000000800 */
[----:B------:R-:W0:Y:S02]  /*0070*/  LDCU UR4, c[0x0][0x364] ;  /* 0x00006c80ff0477ac */ /* 0x000e240008000800 */
[----:B0-----:R-:W-:-:S02]  /*0080*/  IMAD R9, R0, UR4, R9 ;  /* 0x0000000400097c24 */ /* 0x001fc4000f8e0209 */
[----:B-1----:R-:W-:-:S03]  /*0090*/  IMAD R10, R10, UR6, R3 ;  /* 0x000000060a0a7c24 */ /* 0x002fc6000f8e0203 */
[----:B--2---:R-:W-:-:S04]  /*00a0*/  ISETP.GE.AND P0, PT, R9, UR9, PT ;  /* 0x0000000909007c0c */ /* 0x004fc8000bf06270 */
[----:B------:R-:W-:-:S13]  /*00b0*/  ISETP.GE.OR P0, PT, R10, UR8, P0 ;  /* 0x000000080a007c0c */ /* 0x000fda0008706670 */
[----:B------:R-:W-:Y:S05]  /*00c0*/  @P0 EXIT ;  /* 0x000000000000094d */ /* 0x000fea0003800000 */
[----:B------:R-:W0:Y:S01]  /*00d0*/  LDC R5, c[0x0][0x370] ;  /* 0x0000dc00ff057b82 */ /* 0x000e220000000800 */
[----:B------:R-:W1:Y:S07]  /*00e0*/  LDCU.64 UR4, c[0x0][0x358] ;  /* 0x00006b00ff0477ac */ /* 0x000e6e0008000a00 */
[----:B------:R-:W2:Y:S01]  /*00f0*/  LDC.64 R2, c[0x0][0x3a0] ;  /* 0x0000e800ff027b82 */ /* 0x000ea20000000a00 */
[----:B0-----:R-:W-:-:S04]  /*0100*/  IMAD R0, R0, R5, UR6 ;  /* 0x0000000600007e24 */ /* 0x001fc8000f8e0205 */
[----:B--2---:R-:W-:-:S05]  /*0110*/  IMAD.WIDE R2, R0, 0x4, R2 ;  /* 0x0000000400027825 */ /* 0x004fca00078e0202 */
[----:B-1----:R-:W2:Y:S02]  /*0120*/  LDG.E R8, desc[UR4][R2.64] ;  /* 0x0000000402087981 */ /* 0x002ea4000c1e1900 */
[----:B--2---:R-:W-:-:S13]  /*0130*/  ISETP.GE.AND P0, PT, R8, 0x1, PT ;  /* 0x000000010800780c */ /* 0x004fda0003f06270 */
[----:B------:R-:W-:Y:S05]  /*0140*/  @!P0 EXIT ;  /* 0x000000000000894d */ /* 0x000fea0003800000 */
[----:B------:R-:W0:Y:S01]  /*0150*/  LDC.64 R6, c[0x0][0x3a8] ;  /* 0x0000ea00ff067b82 */ /* 0x000e220000000a00 */
[----:B------:R-:W-:Y:S01]  /*0160*/  IMAD R11, R9, UR8, R10 ;  /* 0x00000008090b7c24 */ /* 0x000fe2000f8e020a */
[----:B------:R-:W-:Y:S01]  /*0170*/  I2FP.F32.S32 R10, R10 ;  /* 0x0000000a000a7245 */ /* 0x000fe20000201400 */
[----:B------:R-:W-:Y:S01]  /*0180*/  IMAD.MOV.U32 R16, RZ, RZ, R8 ;  /* 0x000000ffff107224 */ /* 0x000fe200078e0008 */
[----:B------:R-:W-:Y:S01]  /*0190*/  I2FP.F32.U32 R12, R9 ;  /* 0x00000009000c7245 */ /* 0x000fe20000201000 */
[----:B------:R-:W-:Y:S01]  /*01a0*/  IMAD R11, R11, 0x3, RZ ;  /* 0x000000030b0b7824 */ /* 0x000fe200078e02ff */
[----:B------:R-:W1:Y:S02]  /*01b0*/  LDCU.64 UR6, c[0x0][0x398] ;  /* 0x00007300ff0677ac */ /* 0x000e640008000a00 */
[----:B------:R-:W2:Y:S01]  /*01c0*/  LDC.64 R4, c[0x0][0x390] ;  /* 0x0000e400ff047b82 */ /* 0x000ea20000000a00 */
[----:B0-----:R-:W-:-:S04]  /*01d0*/  IMAD.WIDE R6, R11, 0x4, R6 ;  /* 0x000000040b067825 */ /* 0x001fc800078e0206 */
[----:B-1----:R-:W-:-:S07]  /*01e0*/  IMAD.MOV.U32 R11, RZ, RZ, RZ ;  /* 0x000000ffff0b7224 */ /* 0x002fce00078e00ff */
.L_x_18:
[----:B------:R-:W-:-:S04]  /*01f0*/  IADD3 R8, PT, PT, R0, R11, RZ ;  /* 0x0000000b00087210 */ /* 0x000fc80007ffe0ff */
[----:B------:R-:W-:-:S04]  /*0200*/  IADD3 R14, P0, PT, R8, UR6, RZ ;  /* 0x00000006080e7c10 */ /* 0x000fc8000ff1e0ff */
[----:B0-----:R-:W-:-:S05]  /*0210*/  LEA.HI.X.SX32 R15, R8, UR7, 0x1, P0 ;  /* 0x00000007080f7c11 */ /* 0x001fca00080f0eff */
[----:B------:R-:W2:Y:S02]  /*0220*/  LDG.E.U8 R9, desc[UR4][R14.64] ;  /* 0x000000040e097981 */ /* 0x000ea4000c1e1100 */
[----:B--2---:R-:W-:-:S05]  /*0230*/  IMAD.WIDE.U32 R8, R9, 0x4, R4 ;  /* 0x0000000409087825 */ /* 0x004fca00078e0004 */
[----:B------:R-:W2:Y:S04]  /*0240*/  LDG.E.U8 R17, desc[UR4][R8.64+0x1] ;  /* 0x0000010408117981 */ /* 0x000ea8000c1e1100 */
[----:B------:R-:W3:Y:S01]  /*0250*/  LDG.E.U8 R13, desc[UR4][R8.64] ;  /* 0x00000004080d7981 */ /* 0x000ee2000c1e1100 */
[----:B------:R-:W-:Y:S01]  /*0260*/  BSSY.RECONVERGENT B0, `(.L_x_16) ;  /* 0x000001c000007945 */ /* 0x000fe20003800200 */
[----:B------:R-:W-:Y:S02]  /*0270*/  IADD3 R11, PT, PT, R11, 0x1, RZ ;  /* 0x000000010b0b7810 */ /* 0x000fe40007ffe0ff */
[----:B--2---:R-:W-:Y:S02]  /*0280*/  I2FP.F32.U32 R17, R17 ;  /* 0x0000001100117245 */ /* 0x004fe40000201000 */
[----:B---3--:R-:W-:-:S03]  /*0290*/  I2FP.F32.U32 R13, R13 ;  /* 0x0000000d000d7245 */ /* 0x008fc60000201000 */
[----:B------:R-:W-:Y:S02]  /*02a0*/  FADD R17, R12, -R17 ;  /* 0x800000110c117221 */ /* 0x000fe40000000000 */
[----:B------:R-:W-:Y:S02]  /*02b0*/  FADD R13, R10, -R13 ;  /* 0x8000000d0a0d7221 */ /* 0x000fe40000000000 */
[----:B------:R-:W-:-:S04]  /*02c0*/  FMUL R18, R17, R17 ;  /* 0x0000001111127220 */ /* 0x000fc80000400000 */
[----:B------:R-:W-:-:S05]  /*02d0*/  FFMA R18, R13, R13, R18 ;  /* 0x0000000d0d127223 */ /* 0x000fca0000000012 */
[----:B------:R-:W-:-:S13]  /*02e0*/  FSETP.GEU.AND P0, PT, R18, 2, PT ;  /* 0x400000001200780b */ /* 0x000fda0003f0e000 */
[----:B------:R-:W-:Y:S05]  /*02f0*/  @P0 BRA `(.L_x_17) ;  /* 0x0000000000480947 */ /* 0x000fea0003800000 */
[----:B------:R-:W2:Y:S04]  /*0300*/  LDG.E.U8 R8, desc[UR4][R8.64+0x2] ;  /* 0x0000020408087981 */ /* 0x000ea8000c1e1100 */
[----:B------:R-:W3:Y:S04]  /*0310*/  LDG.E R15, desc[UR4][R6.64+0x4] ;  /* 0x00000404060f7981 */ /* 0x000ee8000c1e1900 */
[----:B------:R-:W4:Y:S04]  /*0320*/  LDG.E R14, desc[UR4][R6.64] ;  /* 0x00000004060e7981 */ /* 0x000f28000c1e1900 */
[----:B------:R-:W4:Y:S01]  /*0330*/  LDG.E R17, desc[UR4][R6.64+0x8] ;  /* 0x0000080406117981 */ /* 0x000f22000c1e1900 */
[----:B--2---:R-:W-:-:S02]  /*0340*/  I2FP.F32.U32 R13, R8 ;  /* 0x00000008000d7245 */ /* 0x004fc40000201000 */
[----:B---3--:R-:W-:Y:S02]  /*0350*/  I2FP.F32.S32 R16, R15 ;  /* 0x0000000f00107245 */ /* 0x008fe40000201400 */
[----:B----4-:R-:W-:Y:S02]  /*0360*/  I2FP.F32.S32 R14, R14 ;  /* 0x0000000e000e7245 */ /* 0x010fe40000201400 */
[----:B------:R-:W-:Y:S01]  /*0370*/  I2FP.F32.S32 R18, R17 ;  /* 0x0000001100127245 */ /* 0x000fe20000201400 */
[C---:B------:R-:W-:Y:S02]  /*0380*/  FADD R17, R13.reuse, R16 ;  /* 0x000000100d117221 */ /* 0x040fe40000000000 */
[C---:B------:R-:W-:Y:S02]  /*0390*/  FADD R14, R13.reuse, R14 ;  /* 0x0000000e0d0e7221 */ /* 0x040fe40000000000 */
[----:B------:R-:W-:Y:S02]  /*03a0*/  FADD R18, R13, R18 ;  /* 0x000000120d127221 */ /* 0x000fe40000000000 */
[----:B------:R-:W0:Y:S08]  /*03b0*/  F2I.TRUNC.NTZ R15, R14 ;  /* 0x0000000e000f7305 */ /* 0x000e30000020f100 */
[----:B------:R-:W1:Y:S08]  /*03c0*/  F2I.TRUNC.NTZ R17, R17 ;  /* 0x0000001100117305 */ /* 0x000e70000020f100 */
[----:B------:R-:W2:Y:S01]  /*03d0*/  F2I.TRUNC.NTZ R9, R18 ;  /* 0x0000001200097305 */ /* 0x000ea2000020f100 */
[----:B0-----:R0:W-:Y:S04]  /*03e0*/  STG.E desc[UR4][R6.64], R15 ;  /* 0x0000000f06007986 */ /* 0x0011e8000c101904 */
[----:B-1----:R0:W-:Y:S04]  /*03f0*/  STG.E desc[UR4][R6.64+0x4], R17 ;  /* 0x0000041106007986 */ /* 0x0021e8000c101904 */
[----:B--2---:R0:W-:Y:S04]  /*0400*/  STG.E desc[UR4][R6.64+0x8], R9 ;  /* 0x0000080906007986 */ /* 0x0041e8000c101904 */
[----:B------:R0:W5:Y:S02]  /*0410*/  LDG.E R16, desc[UR4][R2.64] ;  /* 0x0000000402107981 */ /* 0x000164000c1e1900 */
.L_x_17:
[----:B------:R-:W-:Y:S05]  /*0420*/  BSYNC.RECONVERGENT B0 ;  /* 0x0000000000007941 */ /* 0x000fea0003800200 */
.L_x_16:
[----:B-----5:R-:W-:-:S13]  /*0430*/  ISETP.GE.AND P0, PT, R11, R16, PT ;  /* 0x000000100b00720c */ /* 0x020fda0003f06270 */
[----:B------:R-:W-:Y:S05]  /*0440*/  @!P0 BRA `(.L_x_18) ;  /* 0xfffffffc00688947 */ /* 0x000fea000383ffff */
[----:B------:R-:W-:Y:S05]  /*0450*/  EXIT ;  /* 0x000000000000794d */ /* 0x000fea0003800000 */
.L_x_19:
        /* <DEDUP_REMOVED lines=10> */
.L_x_132:


//--------------------- .text.ray_collection      --------------------------
	.section	.text.ray_collection,"ax",@progbits
	.align	128
        .global         ray_collection
        .type           ray_collection,@function
        .size           ray_collection,(.L_x_133 - ray_collection)
        .other          ray_collection,@"STO_CUDA_ENTRY STV_DEFAULT"
ray_collection:
.text.ray_collection:
[----:B------:R-:W-:Y:S01]  /*0000*/  LDC R1, c[0x0][0x37c] ;  /* 0x0000df00ff017b82 */ /* 0x000fe20000000800 */
[----:B------:R-:W0:Y:S07]  /*0010*/  S2R R5, SR_TID.Y ;  /* 0x0000000000057919 */ /* 0x000e2e0000002200 */
[----:B------:R-:W1:Y:S01]  /*0020*/  LDC R2, c[0x0][0x360] ;  /* 0x0000d800ff027b82 */ /* 0x000e620000000800 */
[----:B------:R-:W2:Y:S01]  /*0030*/  LDCU UR7, c[0x0][0x388] ;  /* 0x00007100ff0777ac */ /* 0x000ea20008000800 */
[----:B------:R-:W1:Y:S01]  /*0040*/  S2R R3, SR_TID.X ;  /* 0x0000000000037919 */ /* 0x000e620000002100 */
[----:B------:R-:W3:Y:S05]  /*0050*/  S2R R7, SR_TID.Z ;  /* 0x0000000000077919 */ /* 0x000eea0000002300 */
[----:B------:R-:W0:Y:S08]  /*0060*/  S2UR UR5, SR_CTAID.Y ;  /* 0x00000000000579c3 */ /* 0x000e300000002600 */
[----:B------:R-:W0:Y:S08]  /*0070*/  LDC R0, c[0x0][0x364] ;  /* 0x0000d900ff007b82 */ /* 0x000e300000000800 */
[----:B------:R-:W1:Y:S08]  /*0080*/  S2UR UR4, SR_CTAID.X ;  /* 0x00000000000479c3 */ /* 0x000e700000002500 */
[----:B------:R-:W3:Y:S08]  /*0090*/  S2UR UR6, SR_CTAID.Z ;  /* 0x00000000000679c3 */ /* 0x000ef00000002700 */
[----:B------:R-:W3:Y:S01]  /*00a0*/  LDC R4, c[0x0][0x368] ;  /* 0x0000da00ff047b82 */ /* 0x000ee20000000800 */
[----:B0-----:R-:W-:-:S05]  /*00b0*/  IMAD R0, R0, UR5, R5 ;  /* 0x0000000500007c24 */ /* 0x001fca000f8e0205 */
[----:B------:R-:W-:Y:S02]  /*00c0*/  I2FP.F32.U32 R5, R0 ;  /* 0x0000000000057245 */ /* 0x000fe40000201000 */
[----:B------:R-:W0:Y:S01]  /*00d0*/  LDC R13, c[0x0][0x380] ;  /* 0x0000e000ff0d7b82 */ /* 0x000e220000000800 */
[----:B-1----:R-:W-:Y:S02]  /*00e0*/  IMAD R2, R2, UR4, R3 ;  /* 0x0000000402027c24 */ /* 0x002fe4000f8e0203 */
[----:B---3--:R-:W-:-:S03]  /*00f0*/  IMAD R0, R4, UR6, R7 ;  /* 0x0000000604007c24 */ /* 0x008fc6000f8e0207 */
[----:B------:R-:W-:Y:S02]  /*0100*/  I2FP.F32.S32 R4, R2 ;  /* 0x0000000200047245 */ /* 0x000fe40000201400 */
[----:B------:R-:W-:Y:S02]  /*0110*/  I2FP.F32.U32 R2, R0 ;  /* 0x0000000000027245 */ /* 0x000fe40000201000 */
[----:B0-----:R-:W-:-:S04]  /*0120*/  FSETP.GEU.AND P0, PT, R5, R13, PT ;  /* 0x0000000d0500720b */ /* 0x001fc80003f0e000 */
[----:B------:R-:W-:-:S04]  /*0130*/  FSETP.GEU.OR P0, PT, R4, R13, P0 ;  /* 0x0000000d0400720b */ /* 0x000fc8000070e400 */
[----:B--2---:R-:W-:-:S13]  /*0140*/  FSETP.GEU.OR P0, PT, R2, UR7, P0 ;  /* 0x0000000702007c0b */ /* 0x004fda000870e400 */
[----:B------:R-:W-:Y:S05]  /*0150*/  @P0 EXIT ;  /* 0x000000000000094d */ /* 0x000fea0003800000 */
[----:B------:R-:W0:Y:S01]  /*0160*/  LDCU.64 UR6, c[0x0][0x398] ;  /* 0x00007300ff0677ac */ /* 0x000e220008000a00 */
[----:B------:R-:W1:Y:S01]  /*0170*/  LDC R10, c[0x0][0x384] ;  /* 0x0000e100ff0a7b82 */ /* 0x000e620000000800 */
[----:B------:R-:W2:Y:S01]  /*0180*/  LDCU.64 UR4, c[0x0][0x358] ;  /* 0x00006b00ff0477ac */ /* 0x000ea20008000a00 */
[----:B0-----:R-:W-:Y:S01]  /*0190*/  LEA R2, P0, R0, UR6, 0x2 ;  /* 0x0000000600027c11 */ /* 0x001fe2000f8010ff */
[----:B------:R-:W-:Y:S01]  /*01a0*/  FFMA R9, R13, 0.5, R4 ;  /* 0x3f0000000d097823 */ /* 0x000fe20000000004 */
[----:B------:R-:W0:Y:S03]  /*01b0*/  LDCU UR6, c[0x0][0x38c] ;  /* 0x00007180ff0677ac */ /* 0x000e260008000800 */
[----:B------:R-:W-:-:S05]  /*01c0*/  IMAD.X R3, RZ, RZ, UR7, P0 ;  /* 0x00000007ff037e24 */ /* 0x000fca00080e06ff */
[----:B--2---:R-:W2:Y:S04]  /*01d0*/  LDG.E.U8 R7, desc[UR4][R2.64+0x1] ;  /* 0x0000010402077981 */ /* 0x004ea8000c1e1100 */
[----:B------:R-:W3:Y:S01]  /*01e0*/  LDG.E.U8 R6, desc[UR4][R2.64] ;  /* 0x0000000402067981 */ /* 0x000ee2000c1e1100 */
[C-C-:B-1----:R-:W-:Y:S01]  /*01f0*/  FFMA R8, R10.reuse, 0.5, R5.reuse ;  /* 0x3f0000000a087823 */ /* 0x142fe20000000005 */
[----:B------:R-:W-:Y:S01]  /*0200*/  FFMA R10, R10, -0.5, R5 ;  /* 0xbf0000000a0a7823 */ /* 0x000fe20000000005 */
[----:B--2---:R-:W-:Y:S02]  /*0210*/  I2FP.F32.U32 R7, R7 ;  /* 0x0000000700077245 */ /* 0x004fe40000201000 */
[----:B---3--:R-:W-:Y:S02]  /*0220*/  I2FP.F32.U32 R6, R6 ;  /* 0x0000000600067245 */ /* 0x008fe40000201000 */
[----:B------:R-:W-:Y:S01]  /*0230*/  FMNMX R11, R7, R8, PT ;  /* 0x00000008070b7209 */ /* 0x000fe20003800000 */
[--C-:B------:R-:W-:Y:S01]  /*0240*/  FFMA R8, R13, -0.5, R4.reuse ;  /* 0xbf0000000d087823 */ /* 0x100fe20000000004 */
[----:B------:R-:W-:Y:S01]  /*0250*/  FMNMX R9, R6, R9, PT ;  /* 0x0000000906097209 */ /* 0x000fe20003800000 */
[----:B0-----:R-:W-:Y:S01]  /*0260*/  FFMA R4, R5, UR6, R4 ;  /* 0x0000000605047c23 */ /* 0x001fe20008000004 */
[----:B------:R-:W-:-:S02]  /*0270*/  FMNMX R10, R10, R11, !PT ;  /* 0x0000000b0a0a7209 */ /* 0x000fc40007800000 */
[----:B------:R-:W-:-:S03]  /*0280*/  FMNMX R9, R8, R9, !PT ;  /* 0x0000000908097209 */ /* 0x000fc60007800000 */
[----:B------:R-:W-:Y:S02]  /*0290*/  FADD R10, -R7, R10 ;  /* 0x0000000a070a7221 */ /* 0x000fe40000000100 */
[----:B------:R-:W-:Y:S02]  /*02a0*/  FADD R9, -R6, R9 ;  /* 0x0000000906097221 */ /* 0x000fe40000000100 */
[----:B------:R-:W-:-:S04]  /*02b0*/  FMUL R10, R10, R10 ;  /* 0x0000000a0a0a7220 */ /* 0x000fc80000400000 */
[----:B------:R-:W-:-:S05]  /*02c0*/  FFMA R10, R9, R9, R10 ;  /* 0x00000009090a7223 */ /* 0x000fca000000000a */
[----:B------:R-:W-:-:S13]  /*02d0*/  FSETP.GEU.AND P0, PT, R10, 1, PT ;  /* 0x3f8000000a00780b */ /* 0x000fda0003f0e000 */
[----:B------:R-:W-:Y:S05]  /*02e0*/  @P0 EXIT ;  /* 0x000000000000094d */ /* 0x000fea0003800000 */
[----:B------:R-:W0:Y:S01]  /*02f0*/  LDC.64 R2, c[0x0][0x3a8] ;  /* 0x0000ea00ff027b82 */ /* 0x000e220000000a00 */
[----:B------:R-:W0:Y:S01]  /*0300*/  F2I.TRUNC.NTZ R5, R4 ;  /* 0x0000000400057305 */ /* 0x000e22000020f100 */
[----:B------:R-:W1:Y:S01]  /*0310*/  LDCU UR6, c[0x0][0x390] ;  /* 0x00007200ff0677ac */ /* 0x000e620008000800 */
[----:B0-----:R-:W-:-:S05]  /*0320*/  IMAD.WIDE R2, R5, 0x4, R2 ;  /* 0x0000000405027825 */ /* 0x001fca00078e0202 */
[----:B------:R-:W2:Y:S02]  /*0330*/  LDG.E R5, desc[UR4][R2.64] ;  /* 0x0000000402057981 */ /* 0x000ea4000c1e1900 */
[----:B--2---:R-:W-:-:S05]  /*0340*/  VIADD R5, R5, 0x1 ;  /* 0x0000000105057836 */ /* 0x004fca0000000000 */
[----:B-1----:R-:W-:-:S13]  /*0350*/  ISETP.GE.AND P0, PT, R5, UR6, PT ;  /* 0x0000000605007c0c */ /* 0x002fda000bf06270 */
[----:B------:R-:W-:Y:S05]  /*0360*/  @P0 EXIT ;  /* 0x000000000000094d */ /* 0x000fea0003800000 */
[----:B------:R-:W-:Y:S01]  /*0370*/  IMAD.MOV.U32 R7, RZ, RZ, 0x1 ;  /* 0x00000001ff077424 */ /* 0x000fe200078e00ff */
[----:B------:R-:W-:Y:S01]  /*0380*/  I2FP.F32.S32 R5, UR6 ;  /* 0x0000000600057c45 */ /* 0x000fe20008201400 */
[----:B------:R-:W0:Y:S03]  /*0390*/  LDCU.64 UR8, c[0x0][0x3a0] ;  /* 0x00007400ff0877ac */ /* 0x000e260008000a00 */
[----:B------:R-:W2:Y:S01]  /*03a0*/  ATOMG.E.ADD.STRONG.GPU PT, R2, desc[UR4][R2.64], R7 ;  /* 0x80000007020279a8 */ /* 0x000ea200081ef104 */
[----:B------:R-:W-:-:S04]  /*03b0*/  FMUL R6, R4, R5 ;  /* 0x0000000504067220 */ /* 0x000fc80000400000 */
[----:B------:R-:W2:Y:S02]  /*03c0*/  F2I.TRUNC.NTZ R5, R6 ;  /* 0x0000000600057305 */ /* 0x000ea4000020f100 */
[----:B--2---:R-:W-:-:S05]  /*03d0*/  IMAD.IADD R5, R2, 0x1, R5 ;  /* 0x0000000102057824 */ /* 0x004fca00078e0205 */
[----:B0-----:R-:W-:-:S04]  /*03e0*/  IADD3 R4, P0, PT, R5, UR8, RZ ;  /* 0x0000000805047c10 */ /* 0x001fc8000ff1e0ff */
[----:B------:R-:W-:-:S05]  /*03f0*/  LEA.HI.X.SX32 R5, R5, UR9, 0x1, P0 ;  /* 0x0000000905057c11 */ /* 0x000fca00080f0eff */
[----:B------:R-:W-:Y:S01]  /*0400*/  STG.E.U8 desc[UR4][R4.64], R0 ;  /* 0x0000000004007986 */ /* 0x000fe2000c101104 */
[----:B------:R-:W-:Y:S05]  /*0410*/  EXIT ;  /* 0x000000000000794d */ /* 0x000fea0003800000 */
.L_x_20:
        /* <DEDUP_REMOVED lines=14> */
.L_x_133:


//--------------------- .text.camera_diffusion    --------------------------
	.section	.text.camera_diffusion,"ax",@progbits
	.align	128
        .global         camera_diffusion
        .type           camera_diffusion,@function
        .size           camera_diffusion,(.L_x_124 - camera_diffusion)
        .other          camera_diffusion,@"STO_CUDA_ENTRY STV_DEFAULT"
camera_diffusion:
.text.camera_diffusion:
[----:B------:R-:W-:Y:S01]  /*0000*/  LDC R1, c[0x0][0x37c] ;  /* 0x0000df00ff017b82 */ /* 0x000fe20000000800 */
[----:B------:R-:W0:Y:S07]  /*0010*/  S2R R0, SR_TID.X ;  /* 0x0000000000007919 */ /* 0x000e2e0000002100 */
[----:B------:R-:W0:Y:S01]  /*0020*/  S2UR UR4, SR_CTAID.X ;  /* 0x00000000000479c3 */ /* 0x000e220000002500 */
[----:B------:R-:W1:Y:S07]  /*0030*/  LDCU UR5, c[0x0][0x380] ;  /* 0x00007000ff0577ac */ /* 0x000e6e0008000800 */
[----:B------:R-:W0:Y:S02]  /*0040*/  LDC R7, c[0x0][0x360] ;  /* 0x0000d800ff077b82 */ /* 0x000e240000000800 */
[----:B0-----:R-:W-:-:S05]  /*0050*/  IMAD R7, R7, UR4, R0 ;  /* 0x0000000407077c24 */ /* 0x001fca000f8e0200 */
[----:B-1----:R-:W-:-:S13]  /*0060*/  ISETP.GE.AND P0, PT, R7, UR5, PT ;  /* 0x0000000507007c0c */ /* 0x002fda000bf06270 */
[----:B------:R-:W-:Y:S05]  /*0070*/  @P0 EXIT ;  /* 0x000000000000094d */ /* 0x000fea0003800000 */
[----:B------:R-:W0:Y:S01]  /*0080*/  LDCU.128 UR8, c[0x0][0x3a0] ;  /* 0x00007400ff0877ac */ /* 0x000e220008000c00 */
[----:B------:R-:W1:Y:S01]  /*0090*/  LDC.64 R4, c[0x0][0x398] ;  /* 0x0000e600ff047b82 */ /* 0x000e620000000a00 */
[----:B------:R-:W-:Y:S01]  /*00a0*/  IMAD R16, R7, 0x3, RZ ;  /* 0x0000000307107824 */ /* 0x000fe200078e02ff */
[----:B------:R-:W1:Y:S04]  /*00b0*/  LDCU.64 UR4, c[0x0][0x358] ;  /* 0x00006b00ff0477ac */ /* 0x000e680008000a00 */
[----:B------:R-:W-:Y:S02]  /*00c0*/  SHF.R.S32.HI R14, RZ, 0x1f, R16 ;  /* 0x0000001fff0e7819 */ /* 0x000fe40000011410 */
[----:B0-----:R-:W-:-:S04]  /*00d0*/  IADD3 R12, P0, PT, R16, UR10, RZ ;  /* 0x0000000a100c7c10 */ /* 0x001fc8000ff1e0ff */
[----:B------:R-:W-:Y:S01]  /*00e0*/  IADD3.X R13, PT, PT, R14, UR11, RZ, P0, !PT ;  /* 0x0000000b0e0d7c10 */ /* 0x000fe200087fe4ff */
[----:B-1----:R-:W2:Y:S04]  /*00f0*/  LDG.E.U8 R3, desc[UR4][R4.64+0x2] ;  /* 0x0000020404037981 */ /* 0x002ea8000c1e1100 */
[----:B------:R-:W3:Y:S04]  /*0100*/  LDG.E.U8 R8, desc[UR4][R4.64+0x1] ;  /* 0x0000010404087981 */ /* 0x000ee8000c1e1100 */
[----:B------:R-:W4:Y:S04]  /*0110*/  LDG.E.U8 R6, desc[UR4][R12.64+0x1] ;  /* 0x000001040c067981 */ /* 0x000f28000c1e1100 */
[----:B------:R-:W5:Y:S04]  /*0120*/  LDG.E.U8 R11, desc[UR4][R4.64] ;  /* 0x00000004040b7981 */ /* 0x000f68000c1e1100 */
[----:B------:R-:W5:Y:S04]  /*0130*/  LDG.E.U8 R0, desc[UR4][R12.64] ;  /* 0x000000040c007981 */ /* 0x000f68000c1e1100 */
[----:B------:R-:W5:Y:S01]  /*0140*/  LDG.E.U8 R10, desc[UR4][R12.64+0x2] ;  /* 0x000002040c0a7981 */ /* 0x000f62000c1e1100 */
[----:B------:R-:W-:-:S04]  /*0150*/  IADD3 R16, P1, PT, R16, UR8, RZ ;  /* 0x0000000810107c10 */ /* 0x000fc8000ff3e0ff */
[----:B------:R-:W-:Y:S01]  /*0160*/  IADD3.X R17, PT, PT, R14, UR9, RZ, P1, !PT ;  /* 0x000000090e117c10 */ /* 0x000fe20008ffe4ff */
[----:B--2---:R-:W0:Y:S01]  /*0170*/  I2F.U16 R2, R3 ;  /* 0x0000000300027306 */ /* 0x004e220000101000 */
[----:B---3--:R-:W-:Y:S02]  /*0180*/  I2FP.F32.U32 R8, R8 ;  /* 0x0000000800087245 */ /* 0x008fe40000201000 */
[----:B----4-:R-:W-:Y:S02]  /*0190*/  I2FP.F32.U32 R9, R6 ;  /* 0x0000000600097245 */ /* 0x010fe40000201000 */
[----:B-----5:R-:W-:-:S03]  /*01a0*/  I2FP.F32.U32 R11, R11 ;  /* 0x0000000b000b7245 */ /* 0x020fc60000201000 */
[----:B------:R-:W-:Y:S01]  /*01b0*/  FMUL R6, R8, R9 ;  /* 0x0000000908067220 */ /* 0x000fe20000400000 */
[----:B------:R-:W-:Y:S02]  /*01c0*/  I2FP.F32.U32 R0, R0 ;  /* 0x0000000000007245 */ /* 0x000fe40000201000 */
[----:B------:R-:W-:-:S03]  /*01d0*/  I2FP.F32.U32 R10, R10 ;  /* 0x0000000a000a7245 */ /* 0x000fc60000201000 */
[----:B------:R-:W-:-:S04]  /*01e0*/  FFMA R9, R11, R0, R6 ;  /* 0x000000000b097223 */ /* 0x000fc80000000006 */
[----:B0-----:R-:W-:-:S05]  /*01f0*/  FFMA R6, R2, R10, R9 ;  /* 0x0000000a02067223 */ /* 0x001fca0000000009 */
[----:B------:R-:W-:-:S13]  /*0200*/  FSETP.GEU.AND P0, PT, R6, -0.10000000149011611938, PT ;  /* 0xbdcccccd0600780b */ /* 0x000fda0003f0e000 */
[----:B------:R-:W-:Y:S05]  /*0210*/  @P0 EXIT ;  /* 0x000000000000094d */ /* 0x000fea0003800000 */
[----:B------:R-:W0:Y:S01]  /*0220*/  LDC.64 R18, c[0x0][0x390] ;  /* 0x0000e400ff127b82 */ /* 0x000e220000000a00 */
[----:B------:R-:W2:Y:S04]  /*0230*/  LDG.E.U8 R0, desc[UR4][R16.64] ;  /* 0x0000000410007981 */ /* 0x000ea8000c1e1100 */
[----:B------:R-:W3:Y:S04]  /*0240*/  LDG.E.U8 R14, desc[UR4][R4.64+0x5] ;  /* 0x00000504040e7981 */ /* 0x000ee8000c1e1100 */
[----:B------:R-:W4:Y:S04]  /*0250*/  LDG.E.U8 R10, desc[UR4][R16.64+0x1] ;  /* 0x00000104100a7981 */ /* 0x000f28000c1e1100 */
[----:B------:R-:W5:Y:S04]  /*0260*/  LDG.E.U8 R9, desc[UR4][R4.64+0x7] ;  /* 0x0000070404097981 */ /* 0x000f68000c1e1100 */
[----:B------:R-:W5:Y:S04]  /*0270*/  LDG.E.U8 R12, desc[UR4][R16.64+0x2] ;  /* 0x00000204100c7981 */ /* 0x000f68000c1e1100 */
[----:B------:R-:W5:Y:S04]  /*0280*/  LDG.E.U8 R13, desc[UR4][R4.64+0x6] ;  /* 0x00000604040d7981 */ /* 0x000f68000c1e1100 */
[----:B0-----:R-:W5:Y:S04]  /*0290*/  LDG.E.U8 R21, desc[UR4][R18.64] ;  /* 0x0000000412157981 */ /* 0x001f68000c1e1100 */
[----:B------:R-:W5:Y:S04]  /*02a0*/  LDG.E.U8 R20, desc[UR4][R18.64+0x1] ;  /* 0x0000010412147981 */ /* 0x000f68000c1e1100 */
[----:B------:R-:W5:Y:S01]  /*02b0*/  LDG.E.U8 R15, desc[UR4][R18.64+0x2] ;  /* 0x00000204120f7981 */ /* 0x000f62000c1e1100 */
[----:B--2---:R-:W-:-:S02]  /*02c0*/  I2FP.F32.U32 R0, R0 ;  /* 0x0000000000007245 */ /* 0x004fc40000201000 */
[----:B---3--:R-:W-:Y:S02]  /*02d0*/  ISETP.NE.AND P0, PT, R14, RZ, PT ;  /* 0x000000ff0e00720c */ /* 0x008fe40003f05270 */
[----:B----4-:R-:W-:Y:S02]  /*02e0*/  I2FP.F32.U32 R10, R10 ;  /* 0x0000000a000a7245 */ /* 0x010fe40000201000 */
[----:B-----5:R-:W-:-:S05]  /*02f0*/  I2FP.F32.U32 R21, R21 ;  /* 0x0000001500157245 */ /* 0x020fca0000201000 */
[----:B------:R-:W-:Y:S01]  /*0300*/  FADD R22, R0, -R21 ;  /* 0x8000001500167221 */ /* 0x000fe20000000000 */
[----:B------:R-:W-:-:S03]  /*0310*/  I2FP.F32.U32 R21, R20 ;  /* 0x0000001400157245 */ /* 0x000fc60000201000 */
[----:B------:R-:W-:Y:S02]  /*0320*/  FMUL R23, R11, R22 ;  /* 0x000000160b177220 */ /* 0x000fe40000400000 */
[----:B------:R0:W1:Y:S01]  /*0330*/  I2F.U16 R11, R9 ;  /* 0x00000009000b7306 */ /* 0x0000620000101000 */
[----:B------:R-:W-:Y:S01]  /*0340*/  I2FP.F32.U32 R17, R12 ;  /* 0x0000000c00117245 */ /* 0x000fe20000201000 */
[----:B------:R-:W-:Y:S01]  /*0350*/  FADD R21, R10, -R21 ;  /* 0x800000150a157221 */ /* 0x000fe20000000000 */
[----:B------:R-:W-:-:S03]  /*0360*/  I2FP.F32.U32 R12, R15 ;  /* 0x0000000f000c7245 */ /* 0x000fc60000201000 */
[----:B------:R-:W-:Y:S02]  /*0370*/  FFMA R21, R8, R21, R23 ;  /* 0x0000001508157223 */ /* 0x000fe40000000017 */
[----:B------:R-:W-:Y:S01]  /*0380*/  FADD R12, R17, -R12 ;  /* 0x8000000c110c7221 */ /* 0x000fe20000000000 */
[----:B------:R-:W-:-:S03]  /*0390*/  I2FP.F32.U32 R13, R13 ;  /* 0x0000000d000d7245 */ /* 0x000fc60000201000 */
[----:B------:R-:W-:Y:S01]  /*03a0*/  FFMA R12, R2, R12, R21 ;  /* 0x0000000c020c7223 */ /* 0x000fe20000000015 */
[----:B0-----:R-:W-:Y:S06]  /*03b0*/  @!P0 BRA `(.L_x_21) ;  /* 0x0000000000e08947 */ /* 0x001fec0003800000 */
[----:B------:R-:W0:Y:S01]  /*03c0*/  I2F.U16 R3, R14 ;  /* 0x0000000e00037306 */ /* 0x000e220000101000 */
[----:B------:R-:W-:Y:S01]  /*03d0*/  FADD R15, R12, 1 ;  /* 0x3f8000000c0f7421 */ /* 0x000fe20000000000 */
[----:B------:R2:W5:Y:S01]  /*03e0*/  LDG.E.U8 R4, desc[UR4][R4.64+0x4] ;  /* 0x0000040404047981 */ /* 0x000562000c1e1100 */
[----:B------:R-:W-:Y:S02]  /*03f0*/  BSSY.RECONVERGENT B0, `(.L_x_22) ;  /* 0x000000e000007945 */ /* 0x000fe40003800200 */
[----:B------:R-:W-:-:S03]  /*0400*/  FFMA R2, R2, R15, -R17 ;  /* 0x0000000f02027223 */ /* 0x000fc60000000811 */
[----:B0-----:R-:W0:Y:S08]  /*0410*/  MUFU.RCP R16, R3 ;  /* 0x0000000300107308 */ /* 0x001e300000001000 */
[----:B------:R-:W3:Y:S01]  /*0420*/  FCHK P0, -R2, R3 ;  /* 0x0000000302007302 */ /* 0x000ee20000000100 */
[----:B0-----:R-:W-:-:S04]  /*0430*/  FFMA R19, -R3, R16, 1 ;  /* 0x3f80000003137423 */ /* 0x001fc80000000110 */
[----:B------:R-:W-:-:S04]  /*0440*/  FFMA R19, R16, R19, R16 ;  /* 0x0000001310137223 */ /* 0x000fc80000000010 */
[----:B------:R-:W-:-:S04]  /*0450*/  FFMA R16, -R2, R19, RZ ;  /* 0x0000001302107223 */ /* 0x000fc800000001ff */
[----:B------:R-:W-:-:S04]  /*0460*/  FFMA R17, -R3, R16, -R2 ;  /* 0x0000001003117223 */ /* 0x000fc80000000902 */
[----:B--2---:R-:W-:Y:S01]  /*0470*/  FFMA R5, R19, R17, R16 ;  /* 0x0000001113057223 */ /* 0x004fe20000000010 */
[----:B---3--:R-:W-:Y:S06]  /*0480*/  @!P0 BRA `(.L_x_23) ;  /* 0x0000000000108947 */ /* 0x008fec0003800000 */
[----:B------:R-:W-:Y:S01]  /*0490*/  FADD R2, -R2, -RZ ;  /* 0x800000ff02027221 */ /* 0x000fe20000000100 */
[----:B------:R-:W-:-:S07]  /*04a0*/  MOV R14, 0x4c0 ;  /* 0x000004c0000e7802 */ /* 0x000fce0000000f00 */
[----:B-1---5:R-:W-:Y:S05]  /*04b0*/  CALL.REL.NOINC `($__internal_0_$__cuda_sm3x_div_rn_noftz_f32_slowpath) ;  /* 0x0000000400107944 */ /* 0x022fea0003c00000 */
[----:B------:R-:W-:-:S07]  /*04c0*/  IMAD.MOV.U32 R5, RZ, RZ, R16 ;  /* 0x000000ffff057224 */ /* 0x000fce00078e0010 */
.L_x_23:
[----:B------:R-:W-:Y:S05]  /*04d0*/  BSYNC.RECONVERGENT B0 ;  /* 0x0000000000007941 */ /* 0x000fea0003800200 */
.L_x_22:
[----:B------:R-:W-:-:S13]  /*04e0*/  ISETP.NE.AND P0, PT, R9, RZ, PT ;  /* 0x000000ff0900720c */ /* 0x000fda0003f05270 */
[----:B------:R-:W-:Y:S05]  /*04f0*/  @!P0 BRA `(.L_x_24) ;  /* 0x00000000004c8947 */ /* 0x000fea0003800000 */
[----:B-1----:R-:W0:Y:S01]  /*0500*/  MUFU.RCP R0, R11 ;  /* 0x0000000b00007308 */ /* 0x002e220000001000 */
[----:B-----5:R-:W-:Y:S01]  /*0510*/  I2FP.F32.U32 R4, R4 ;  /* 0x0000000400047245 */ /* 0x020fe20000201000 */
[----:B------:R-:W-:Y:S04]  /*0520*/  BSSY.RECONVERGENT B0, `(.L_x_25) ;  /* 0x000000f000007945 */ /* 0x000fe80003800200 */
[----:B------:R-:W-:-:S04]  /*0530*/  FFMA R3, -R5, R4, R10 ;  /* 0x0000000405037223 */ /* 0x000fc8000000010a */
[----:B------:R-:W-:-:S04]  /*0540*/  FFMA R2, R8, -R15, R3 ;  /* 0x8000000f08027223 */ /* 0x000fc80000000003 */
[----:B------:R-:W1:Y:S01]  /*0550*/  FCHK P0, -R2, R11 ;  /* 0x0000000b02007302 */ /* 0x000e620000000100 */
[----:B0-----:R-:W-:-:S04]  /*0560*/  FFMA R9, -R11, R0, 1 ;  /* 0x3f8000000b097423 */ /* 0x001fc80000000100 */
[----:B------:R-:W-:-:S04]  /*0570*/  FFMA R9, R0, R9, R0 ;  /* 0x0000000900097223 */ /* 0x000fc80000000000 */
[----:B------:R-:W-:-:S04]  /*0580*/  FFMA R0, -R2, R9, RZ ;  /* 0x0000000902007223 */ /* 0x000fc800000001ff */
[----:B------:R-:W-:-:S04]  /*0590*/  FFMA R3, -R11, R0, -R2 ;  /* 0x000000000b037223 */ /* 0x000fc80000000902 */
[----:B------:R-:W-:Y:S01]  /*05a0*/  FFMA R0, R9, R3, R0 ;  /* 0x0000000309007223 */ /* 0x000fe20000000000 */
[----:B-1----:R-:W-:Y:S06]  /*05b0*/  @!P0 BRA `(.L_x_26) ;  /* 0x0000000000148947 */ /* 0x002fec0003800000 */
[----:B------:R-:W-:Y:S01]  /*05c0*/  FADD R2, -R2, -RZ ;  /* 0x800000ff02027221 */ /* 0x000fe20000000100 */
[----:B------:R-:W-:Y:S01]  /*05d0*/  IMAD.MOV.U32 R3, RZ, RZ, R11 ;  /* 0x000000ffff037224 */ /* 0x000fe200078e000b */
[----:B------:R-:W-:-:S07]  /*05e0*/  MOV R14, 0x600 ;  /* 0x00000600000e7802 */ /* 0x000fce0000000f00 */
[----:B------:R-:W-:Y:S05]  /*05f0*/  CALL.REL.NOINC `($__internal_0_$__cuda_sm3x_div_rn_noftz_f32_slowpath) ;  /* 0x0000000000c07944 */ /* 0x000fea0003c00000 */
[----:B------:R-:W-:-:S07]  /*0600*/  IMAD.MOV.U32 R0, RZ, RZ, R16 ;  /* 0x000000ffff007224 */ /* 0x000fce00078e0010 */
.L_x_26:
[----:B------:R-:W-:Y:S05]  /*0610*/  BSYNC.RECONVERGENT B0 ;  /* 0x0000000000007941 */ /* 0x000fea0003800200 */
.L_x_25:
[----:B------:R-:W-:Y:S05]  /*0620*/  BRA `(.L_x_27) ;  /* 0x00000000005c7947 */ /* 0x000fea0003800000 */
.L_x_24:
[----:B------:R-:W0:Y:S01]  /*0630*/  MUFU.RCP R2, R13 ;  /* 0x0000000d00027308 */ /* 0x000e220000001000 */
[----:B------:R-:W-:Y:S07]  /*0640*/  BSSY.RECONVERGENT B0, `(.L_x_28) ;  /* 0x000000d000007945 */ /* 0x000fee0003800200 */
[----:B------:R-:W2:Y:S01]  /*0650*/  FCHK P0, R0, R13 ;  /* 0x0000000d00007302 */ /* 0x000ea20000000000 */
[----:B0-----:R-:W-:-:S04]  /*0660*/  FFMA R3, -R13, R2, 1 ;  /* 0x3f8000000d037423 */ /* 0x001fc80000000102 */
[----:B------:R-:W-:-:S04]  /*0670*/  FFMA R3, R2, R3, R2 ;  /* 0x0000000302037223 */ /* 0x000fc80000000002 */
[----:B------:R-:W-:-:S04]  /*0680*/  FFMA R2, R0, R3, RZ ;  /* 0x0000000300027223 */ /* 0x000fc800000000ff */
[----:B-----5:R-:W-:-:S04]  /*0690*/  FFMA R4, -R13, R2, R0 ;  /* 0x000000020d047223 */ /* 0x020fc80000000100 */
[----:B------:R-:W-:Y:S01]  /*06a0*/  FFMA R2, R3, R4, R2 ;  /* 0x0000000403027223 */ /* 0x000fe20000000002 */
[----:B--2---:R-:W-:Y:S06]  /*06b0*/  @!P0 BRA `(.L_x_29) ;  /* 0x0000000000148947 */ /* 0x004fec0003800000 */
[----:B------:R-:W-:Y:S01]  /*06c0*/  IMAD.MOV.U32 R2, RZ, RZ, R0 ;  /* 0x000000ffff027224 */ /* 0x000fe200078e0000 */
[----:B------:R-:W-:Y:S01]  /*06d0*/  MOV R14, 0x700 ;  /* 0x00000700000e7802 */ /* 0x000fe20000000f00 */
[----:B------:R-:W-:-:S07]  /*06e0*/  IMAD.MOV.U32 R3, RZ, RZ, R13 ;  /* 0x000000ffff037224 */ /* 0x000fce00078e000d */
[----:B-1----:R-:W-:Y:S05]  /*06f0*/  CALL.REL.NOINC `($__internal_0_$__cuda_sm3x_div_rn_noftz_f32_slowpath) ;  /* 0x0000000000807944 */ /* 0x002fea0003c00000 */
[----:B------:R-:W-:-:S07]  /*0700*/  IMAD.MOV.U32 R2, RZ, RZ, R16 ;  /* 0x000000ffff027224 */ /* 0x000fce00078e0010 */
.L_x_29:
[----:B------:R-:W-:Y:S05]  /*0710*/  BSYNC.RECONVERGENT B0 ;  /* 0x0000000000007941 */ /* 0x000fea0003800200 */
.L_x_28:
[----:B------:R-:W-:Y:S01]  /*0720*/  IMAD.MOV.U32 R0, RZ, RZ, R2 ;  /* 0x000000ffff007224 */ /* 0x000fe200078e0002 */
[----:B------:R-:W-:Y:S06]  /*0730*/  BRA `(.L_x_27) ;  /* 0x0000000000187947 */ /* 0x000fec0003800000 */
.L_x_21:
[-C--:B------:R-:W-:Y:S01]  /*0740*/  FMUL R2, R13, R10.reuse ;  /* 0x0000000a0d027220 */ /* 0x080fe20000400000 */
[----:B------:R-:W-:Y:S01]  /*0750*/  ISETP.NE.AND P0, PT, R3, 0x1, PT ;  /* 0x000000010300780c */ /* 0x000fe20003f05270 */
[C---:B-1----:R-:W-:Y:S02]  /*0760*/  FMUL R10, R11.reuse, R10 ;  /* 0x0000000a0b0a7220 */ /* 0x042fe40000400000 */
[-C--:B------:R-:W-:Y:S02]  /*0770*/  FFMA R2, R11, R0.reuse, -R2 ;  /* 0x000000000b027223 */ /* 0x080fe40000000802 */
[----:B------:R-:W-:-:S03]  /*0780*/  FFMA R0, R13, R0, R10 ;  /* 0x000000000d007223 */ /* 0x000fc6000000000a */
[----:B------:R-:W-:-:S07]  /*0790*/  FSEL R5, R2, -R2, !P0 ;  /* 0x8000000202057208 */ /* 0x000fce0004000000 */
.L_x_27:
[----:B------:R-:W0:Y:S02]  /*07a0*/  LDC R3, c[0x0][0x384] ;  /* 0x0000e100ff037b82 */ /* 0x000e240000000800 */
[----:B0-----:R-:W-:-:S04]  /*07b0*/  FMUL R3, R3, 0.5 ;  /* 0x3f00000003037820 */ /* 0x001fc80000400000 */
[----:B------:R-:W-:-:S05]  /*07c0*/  FADD R2, R3, R0 ;  /* 0x0000000003027221 */ /* 0x000fca0000000000 */
[----:B------:R-:W-:-:S13]  /*07d0*/  FSETP.GEU.AND P0, PT, |R2|, R3, PT ;  /* 0x000000030200720b */ /* 0x000fda0003f0e200 */
[----:B------:R-:W-:Y:S05]  /*07e0*/  @P0 EXIT ;  /* 0x000000000000094d */ /* 0x000fea0003800000 */
[----:B------:R-:W0:Y:S02]  /*07f0*/  LDC R4, c[0x0][0x388] ;  /* 0x0000e200ff047b82 */ /* 0x000e240000000800 */
[----:B0-----:R-:W-:-:S05]  /*0800*/  FFMA R2, R4, 0.5, R5 ;  /* 0x3f00000004027823 */ /* 0x001fca0000000005 */
[----:B------:R-:W-:-:S13]  /*0810*/  FSETP.GEU.AND P0, PT, |R2|, R4, PT ;  /* 0x000000040200720b */ /* 0x000fda0003f0e200 */
[----:B------:R-:W-:Y:S05]  /*0820*/  @P0 EXIT ;  /* 0x000000000000094d */ /* 0x000fea0003800000 */
[----:B------:R-:W0:Y:S01]  /*0830*/  LDCU.64 UR6, c[0x0][0x3b0] ;  /* 0x00007600ff0677ac */ /* 0x000e220008000a00 */
[----:B------:R-:W2:Y:S01]  /*0840*/  F2I.U32.TRUNC.NTZ R9, R0 ;  /* 0x0000000000097305 */ /* 0x000ea2000020f000 */
[----:B------:R-:W-:-:S07]  /*0850*/  IMAD.SHL.U32 R7, R7, 0x4, RZ ;  /* 0x0000000407077824 */ /* 0x000fce00078e00ff */
[----:B------:R-:W3:Y:S08]  /*0860*/  F2I.U32.TRUNC.NTZ R5, R5 ;  /* 0x0000000500057305 */ /* 0x000ef0000020f000 */
[----:B-1----:R-:W1:Y:S01]  /*0870*/  F2I.U32.TRUNC.NTZ R11, -R6 ;  /* 0x80000006000b7305 */ /* 0x002e62000020f000 */
[----:B0-----:R-:W-:-:S04]  /*0880*/  IADD3 R2, P0, PT, R7, UR6, RZ ;  /* 0x0000000607027c10 */ /* 0x001fc8000ff1e0ff */
[----:B------:R-:W-:-:S03]  /*0890*/  LEA.HI.X.SX32 R3, R7, UR7, 0x1, P0 ;  /* 0x0000000707037c11 */ /* 0x000fc600080f0eff */
[----:B------:R-:W0:Y:S02]  /*08a0*/  F2I.U32.TRUNC.NTZ R13, R12 ;  /* 0x0000000c000d7305 */ /* 0x000e24000020f000 */
[----:B--2---:R-:W-:Y:S04]  /*08b0*/  STG.E.U8 desc[UR4][R2.64], R9 ;  /* 0x0000000902007986 */ /* 0x004fe8000c101104 */
[----:B---3--:R-:W-:Y:S04]  /*08c0*/  STG.E.U8 desc[UR4][R2.64+0x1], R5 ;  /* 0x0000010502007986 */ /* 0x008fe8000c101104 */
[----:B-1----:R-:W-:Y:S04]  /*08d0*/  STG.E.U8 desc[UR4][R2.64+0x2], R11 ;  /* 0x0000020b02007986 */ /* 0x002fe8000c101104 */
[----:B0-----:R-:W-:Y:S01]  /*08e0*/  STG.E.U8 desc[UR4][R2.64+0x3], R13 ;  /* 0x0000030d02007986 */ /* 0x001fe2000c101104 */
[----:B------:R-:W-:Y:S05]  /*08f0*/  EXIT ;  /* 0x000000000000794d */ /* 0x000fea0003800000 */
        .weak           $__internal_0_$__cuda_sm3x_div_rn_noftz_f32_slowpath
        .type           $__internal_0_$__cuda_sm3x_div_rn_noftz_f32_slowpath,@function
        .size           $__internal_0_$__cuda_sm3x_div_rn_noftz_f32_slowpath,(.L_x_124 - $__internal_0_$__cuda_sm3x_div_rn_noftz_f32_slowpath)
$__internal_0_$__cuda_sm3x_div_rn_noftz_f32_slowpath:
[----:B------:R-:W-:Y:S01]  /*0900*/  SHF.R.U32.HI R16, RZ, 0x17, R3 ;  /* 0x00000017ff107819 */ /* 0x000fe20000011603 */
[----:B------:R-:W-:Y:S01]  /*0910*/  BSSY.RECONVERGENT B1, `(.L_x_30) ;  /* 0x0000062000017945 */ /* 0x000fe20003800200 */
[----:B------:R-:W-:Y:S02]  /*0920*/  SHF.R.U32.HI R17, RZ, 0x17, R2 ;  /* 0x00000017ff117819 */ /* 0x000fe40000011602 */
[----:B------:R-:W-:Y:S02]  /*0930*/  LOP3.LUT R16, R16, 0xff, RZ, 0xc0, !PT ;  /* 0x000000ff10107812 */ /* 0x000fe400078ec0ff */
[----:B------:R-:W-:-:S03]  /*0940*/  LOP3.LUT R19, R17, 0xff, RZ, 0xc0, !PT ;  /* 0x000000ff11137812 */ /* 0x000fc600078ec0ff */
[----:B------:R-:W-:Y:S02]  /*0950*/  VIADD R20, R16, 0xffffffff ;  /* 0xffffffff10147836 */ /* 0x000fe40000000000 */
[----:B------:R-:W-:-:S03]  /*0960*/  VIADD R18, R19, 0xffffffff ;  /* 0xffffffff13127836 */ /* 0x000fc60000000000 */
[----:B------:R-:W-:-:S04]  /*0970*/  ISETP.GT.U32.AND P0, PT, R20, 0xfd, PT ;  /* 0x000000fd1400780c */ /* 0x000fc80003f04070 */
[----:B------:R-:W-:-:S13]  /*0980*/  ISETP.GT.U32.OR P0, PT, R18, 0xfd, P0 ;  /* 0x000000fd1200780c */ /* 0x000fda0000704470 */
[----:B------:R-:W-:Y:S01]  /*0990*/  @!P0 IMAD.MOV.U32 R17, RZ, RZ, RZ ;  /* 0x000000ffff118224 */ /* 0x000fe200078e00ff */
[----:B------:R-:W-:Y:S06]  /*09a0*/  @!P0 BRA `(.L_x_31) ;  /* 0x00000000005c8947 */ /* 0x000fec0003800000 */
[----:B------:R-:W-:Y:S02]  /*09b0*/  FSETP.GTU.FTZ.AND P0, PT, |R2|, +INF , PT ;  /* 0x7f8000000200780b */ /* 0x000fe40003f1c200 */
[----:B------:R-:W-:-:S04]  /*09c0*/  FSETP.GTU.FTZ.AND P1, PT, |R3|, +INF , PT ;  /* 0x7f8000000300780b */ /* 0x000fc80003f3c200 */
[----:B------:R-:W-:-:S13]  /*09d0*/  PLOP3.LUT P0, PT, P0, P1, PT, 0xf8, 0x8f ;  /* 0x00000000008f781c */ /* 0x000fda0000703f70 */
[----:B------:R-:W-:Y:S05]  /*09e0*/  @P0 BRA `(.L_x_32) ;  /* 0x00000004004c0947 */ /* 0x000fea0003800000 */
[----:B------:R-:W-:-:S13]  /*09f0*/  LOP3.LUT P0, RZ, R3, 0x7fffffff, R2, 0xc8, !PT ;  /* 0x7fffffff03ff7812 */ /* 0x000fda000780c802 */
[----:B------:R-:W-:Y:S05]  /*0a00*/  @!P0 BRA `(.L_x_33) ;  /* 0x00000004003c8947 */ /* 0x000fea0003800000 */
[C---:B------:R-:W-:Y:S02]  /*0a10*/  FSETP.NEU.FTZ.AND P2, PT, |R2|.reuse, +INF , PT ;  /* 0x7f8000000200780b */ /* 0x040fe40003f5d200 */
[----:B------:R-:W-:Y:S02]  /*0a20*/  FSETP.NEU.FTZ.AND P1, PT, |R3|, +INF , PT ;  /* 0x7f8000000300780b */ /* 0x000fe40003f3d200 */
[----:B------:R-:W-:-:S11]  /*0a30*/  FSETP.NEU.FTZ.AND P0, PT, |R2|, +INF , PT ;  /* 0x7f8000000200780b */ /* 0x000fd60003f1d200 */
[----:B------:R-:W-:Y:S05]  /*0a40*/  @!P1 BRA !P2, `(.L_x_33) ;  /* 0x00000004002c9947 */ /* 0x000fea0005000000 */
[----:B------:R-:W-:-:S04]  /*0a50*/  LOP3.LUT P2, RZ, R2, 0x7fffffff, RZ, 0xc0, !PT ;  /* 0x7fffffff02ff7812 */ /* 0x000fc8000784c0ff */
[----:B------:R-:W-:-:S13]  /*0a60*/  PLOP3.LUT P1, PT, P1, P2, PT, 0x2f, 0xf2 ;  /* 0x0000000000f2781c */ /* 0x000fda0000f24577 */
[----:B------:R-:W-:Y:S05]  /*0a70*/  @P1 BRA `(.L_x_34) ;  /* 0x0000000400181947 */ /* 0x000fea0003800000 */
[----:B------:R-:W-:-:S04]  /*0a80*/  LOP3.LUT P1, RZ, R3, 0x7fffffff, RZ, 0xc0, !PT ;  /* 0x7fffffff03ff7812 */ /* 0x000fc8000782c0ff */
[----:B------:R-:W-:-:S13]  /*0a90*/  PLOP3.LUT P0, PT, P0, P1, PT, 0x2f, 0xf2 ;  /* 0x0000000000f2781c */ /* 0x000fda0000702577 */
[----:B------:R-:W-:Y:S05]  /*0aa0*/  @P0 BRA `(.L_x_35) ;  /* 0x0000000400000947 */ /* 0x000fea0003800000 */
[----:B------:R-:W-:Y:S02]  /*0ab0*/  ISETP.GE.AND P0, PT, R18, RZ, PT ;  /* 0x000000ff1200720c */ /* 0x000fe40003f06270 */
[----:B------:R-:W-:-:S11]  /*0ac0*/  ISETP.GE.AND P1, PT, R20, RZ, PT ;  /* 0x000000ff1400720c */ /* 0x000fd60003f26270 */
[----:B------:R-:W-:Y:S02]  /*0ad0*/  @P0 IMAD.MOV.U32 R17, RZ, RZ, RZ ;  /* 0x000000ffff110224 */ /* 0x000fe400078e00ff */
[----:B------:R-:W-:Y:S01]  /*0ae0*/  @!P0 FFMA R2, R2, 1.84467440737095516160e+19, RZ ;  /* 0x5f80000002028823 */ /* 0x000fe200000000ff */
[----:B------:R-:W-:Y:S02]  /*0af0*/  @!P0 IMAD.MOV.U32 R17, RZ, RZ, -0x40 ;  /* 0xffffffc0ff118424 */ /* 0x000fe400078e00ff */
[----:B------:R-:W-:-:S03]  /*0b00*/  @!P1 FFMA R3, R3, 1.84467440737095516160e+19, RZ ;  /* 0x5f80000003039823 */ /* 0x000fc600000000ff */
[----:B------:R-:W-:-:S07]  /*0b10*/  @!P1 IADD3 R17, PT, PT, R17, 0x40, RZ ;  /* 0x0000004011119810 */ /* 0x000fce0007ffe0ff */
.L_x_31:
[----:B------:R-:W-:Y:S01]  /*0b20*/  LEA R18, R16, 0xc0800000, 0x17 ;  /* 0xc080000010127811 */ /* 0x000fe200078eb8ff */
[----:B------:R-:W-:Y:S01]  /*0b30*/  VIADD R19, R19, 0xffffff81 ;  /* 0xffffff8113137836 */ /* 0x000fe20000000000 */
[----:B------:R-:W-:Y:S03]  /*0b40*/  BSSY.RECONVERGENT B2, `(.L_x_36) ;  /* 0x0000035000027945 */ /* 0x000fe60003800200 */
[----:B------:R-:W-:Y:S02]  /*0b50*/  IMAD.IADD R20, R3, 0x1, -R18 ;  /* 0x0000000103147824 */ /* 0x000fe400078e0a12 */
[C---:B------:R-:W-:Y:S02]  /*0b60*/  IMAD R2, R19.reuse, -0x800000, R2 ;  /* 0xff80000013027824 */ /* 0x040fe400078e0202 */
[----:B------:R0:W1:Y:S01]  /*0b70*/  MUFU.RCP R3, R20 ;  /* 0x0000001400037308 */ /* 0x0000620000001000 */
[----:B------:R-:W-:Y:S01]  /*0b80*/  FADD.FTZ R21, -R20, -RZ ;  /* 0x800000ff14157221 */ /* 0x000fe20000010100 */
[----:B0-----:R-:W-:-:S05]  /*0b90*/  IADD3 R20, PT, PT, R19, 0x7f, -R16 ;  /* 0x0000007f13147810 */ /* 0x001fca0007ffe810 */
[----:B------:R-:W-:Y:S02]  /*0ba0*/  IMAD.IADD R17, R20, 0x1, R17 ;  /* 0x0000000114117824 */ /* 0x000fe400078e0211 */
[----:B-1----:R-:W-:-:S04]  /*0bb0*/  FFMA R18, R3, R21, 1 ;  /* 0x3f80000003127423 */ /* 0x002fc80000000015 */
[----:B------:R-:W-:-:S04]  /*0bc0*/  FFMA R3, R3, R18, R3 ;  /* 0x0000001203037223 */ /* 0x000fc80000000003 */
[----:B------:R-:W-:-:S04]  /*0bd0*/  FFMA R18, R2, R3, RZ ;  /* 0x0000000302127223 */ /* 0x000fc800000000ff */
[----:B------:R-:W-:-:S04]  /*0be0*/  FFMA R22, R21, R18, R2 ;  /* 0x0000001215167223 */ /* 0x000fc80000000002 */
[----:B------:R-:W-:-:S04]  /*0bf0*/  FFMA R18, R3, R22, R18 ;  /* 0x0000001603127223 */ /* 0x000fc80000000012 */
[----:B------:R-:W-:-:S04]  /*0c00*/  FFMA R21, R21, R18, R2 ;  /* 0x0000001215157223 */ /* 0x000fc80000000002 */
[----:B------:R-:W-:-:S05]  /*0c10*/  FFMA R2, R3, R21, R18 ;  /* 0x0000001503027223 */ /* 0x000fca0000000012 */
[----:B------:R-:W-:-:S04]  /*0c20*/  SHF.R.U32.HI R16, RZ, 0x17, R2 ;  /* 0x00000017ff107819 */ /* 0x000fc80000011602 */
[----:B------:R-:W-:-:S05]  /*0c30*/  LOP3.LUT R16, R16, 0xff, RZ, 0xc0, !PT ;  /* 0x000000ff10107812 */ /* 0x000fca00078ec0ff */
[----:B------:R-:W-:-:S04]  /*0c40*/  IMAD.IADD R19, R16, 0x1, R17 ;  /* 0x0000000110137824 */ /* 0x000fc800078e0211 */
[----:B------:R-:W-:-:S05]  /*0c50*/  VIADD R16, R19, 0xffffffff ;  /* 0xffffffff13107836 */ /* 0x000fca0000000000 */
[----:B------:R-:W-:-:S13]  /*0c60*/  ISETP.GE.U32.AND P0, PT, R16, 0xfe, PT ;  /* 0x000000fe1000780c */ /* 0x000fda0003f06070 */
[----:B------:R-:W-:Y:S05]  /*0c70*/  @!P0 BRA `(.L_x_37) ;  /* 0x0000000000808947 */ /* 0x000fea0003800000 */
[----:B------:R-:W-:-:S13]  /*0c80*/  ISETP.GT.AND P0, PT, R19, 0xfe, PT ;  /* 0x000000fe1300780c */ /* 0x000fda0003f04270 */
[----:B------:R-:W-:Y:S05]  /*0c90*/  @P0 BRA `(.L_x_38) ;  /* 0x00000000006c0947 */ /* 0x000fea0003800000 */
[----:B------:R-:W-:-:S13]  /*0ca0*/  ISETP.GE.AND P0, PT, R19, 0x1, PT ;  /* 0x000000011300780c */ /* 0x000fda0003f06270 */
[----:B------:R-:W-:Y:S05]  /*0cb0*/  @P0 BRA `(.L_x_39) ;  /* 0x0000000000740947 */ /* 0x000fea0003800000 */
[----:B------:R-:W-:Y:S02]  /*0cc0*/  ISETP.GE.AND P0, PT, R19, -0x18, PT ;  /* 0xffffffe81300780c */ /* 0x000fe40003f06270 */
[----:B------:R-:W-:-:S11]  /*0cd0*/  LOP3.LUT R2, R2, 0x80000000, RZ, 0xc0, !PT ;  /* 0x8000000002027812 */ /* 0x000fd600078ec0ff */
[----:B------:R-:W-:Y:S05]  /*0ce0*/  @!P0 BRA `(.L_x_39) ;  /* 0x0000000000688947 */ /* 0x000fea0003800000 */
[-CC-:B------:R-:W-:Y:S01]  /*0cf0*/  FFMA.RZ R16, R3, R21.reuse, R18.reuse ;  /* 0x0000001503107223 */ /* 0x180fe2000000c012 */
[C---:B------:R-:W-:Y:S02]  /*0d00*/  ISETP.NE.AND P2, PT, R19.reuse, RZ, PT ;  /* 0x000000ff1300720c */ /* 0x040fe40003f45270 */
[----:B------:R-:W-:Y:S02]  /*0d10*/  ISETP.NE.AND P1, PT, R19, RZ, PT ;  /* 0x000000ff1300720c */ /* 0x000fe40003f25270 */
[----:B------:R-:W-:Y:S01]  /*0d20*/  LOP3.LUT R17, R16, 0x7fffff, RZ, 0xc0, !PT ;  /* 0x007fffff10117812 */ /* 0x000fe200078ec0ff */
[CCC-:B------:R-:W-:Y:S01]  /*0d30*/  FFMA.RP R16, R3.reuse, R21.reuse, R18.reuse ;  /* 0x0000001503107223 */ /* 0x1c0fe20000008012 */
[----:B------:R-:W-:Y:S01]  /*0d40*/  FFMA.RM R3, R3, R21, R18 ;  /* 0x0000001503037223 */ /* 0x000fe20000004012 */
[----:B------:R-:W-:Y:S01]  /*0d50*/  VIADD R18, R19, 0x20 ;  /* 0x0000002013127836 */ /* 0x000fe20000000000 */
[----:B------:R-:W-:Y:S02]  /*0d60*/  LOP3.LUT R17, R17, 0x800000, RZ, 0xfc, !PT ;  /* 0x0080000011117812 */ /* 0x000fe400078efcff */
[----:B------:R-:W-:-:S02]  /*0d70*/  IADD3 R19, PT, PT, -R19, RZ, RZ ;  /* 0x000000ff13137210 */ /* 0x000fc40007ffe1ff */
[----:B------:R-:W-:Y:S02]  /*0d80*/  SHF.L.U32 R18, R17, R18, RZ ;  /* 0x0000001211127219 */ /* 0x000fe400000006ff */
[----:B------:R-:W-:Y:S02]  /*0d90*/  FSETP.NEU.FTZ.AND P0, PT, R16, R3, PT ;  /* 0x000000031000720b */ /* 0x000fe40003f1d000 */
[----:B------:R-:W-:Y:S02]  /*0da0*/  SEL R16, R19, RZ, P2 ;  /* 0x000000ff13107207 */ /* 0x000fe40001000000 */
[----:B------:R-:W-:Y:S02]  /*0db0*/  ISETP.NE.AND P1, PT, R18, RZ, P1 ;  /* 0x000000ff1200720c */ /* 0x000fe40000f25270 */
[----:B------:R-:W-:Y:S02]  /*0dc0*/  SHF.R.U32.HI R16, RZ, R16, R17 ;  /* 0x00000010ff107219 */ /* 0x000fe40000011611 */
[----:B------:R-:W-:-:S02]  /*0dd0*/  PLOP3.LUT P0, PT, P0, P1, PT, 0xf8, 0x8f ;  /* 0x00000000008f781c */ /* 0x000fc40000703f70 */
[----:B------:R-:W-:Y:S02]  /*0de0*/  SHF.R.U32.HI R18, RZ, 0x1, R16 ;  /* 0x00000001ff127819 */ /* 0x000fe40000011610 */
[----:B------:R-:W-:-:S04]  /*0df0*/  SEL R3, RZ, 0x1, !P0 ;  /* 0x00000001ff037807 */ /* 0x000fc80004000000 */
[----:B------:R-:W-:-:S04]  /*0e00*/  LOP3.LUT R3, R3, 0x1, R18, 0xf8, !PT ;  /* 0x0000000103037812 */ /* 0x000fc800078ef812 */
[----:B------:R-:W-:-:S05]  /*0e10*/  LOP3.LUT R3, R3, R16, RZ, 0xc0, !PT ;  /* 0x0000001003037212 */ /* 0x000fca00078ec0ff */
[----:B------:R-:W-:-:S05]  /*0e20*/  IMAD.IADD R3, R18, 0x1, R3 ;  /* 0x0000000112037824 */ /* 0x000fca00078e0203 */
[----:B------:R-:W-:Y:S01]  /*0e30*/  LOP3.LUT R2, R3, R2, RZ, 0xfc, !PT ;  /* 0x0000000203027212 */ /* 0x000fe200078efcff */
[----:B------:R-:W-:Y:S06]  /*0e40*/  BRA `(.L_x_39) ;  /* 0x0000000000107947 */ /* 0x000fec0003800000 */
.L_x_38:
[----:B------:R-:W-:-:S04]  /*0e50*/  LOP3.LUT R2, R2, 0x80000000, RZ, 0xc0, !PT ;  /* 0x8000000002027812 */ /* 0x000fc800078ec0ff */
[----:B------:R-:W-:Y:S01]  /*0e60*/  LOP3.LUT R2, R2, 0x7f800000, RZ, 0xfc, !PT ;  /* 0x7f80000002027812 */ /* 0x000fe200078efcff */
[----:B------:R-:W-:Y:S06]  /*0e70*/  BRA `(.L_x_39) ;  /* 0x0000000000047947 */ /* 0x000fec0003800000 */
.L_x_37:
[----:B------:R-:W-:-:S07]  /*0e80*/  IMAD R2, R17, 0x800000, R2 ;  /* 0x0080000011027824 */ /* 0x000fce00078e0202 */
.L_x_39:
[----:B------:R-:W-:Y:S05]  /*0e90*/  BSYNC.RECONVERGENT B2 ;  /* 0x0000000000027941 */ /* 0x000fea0003800200 */
.L_x_36:
[----:B------:R-:W-:Y:S05]  /*0ea0*/  BRA `(.L_x_40) ;  /* 0x0000000000207947 */ /* 0x000fea0003800000 */
.L_x_35:
[----:B------:R-:W-:-:S04]  /*0eb0*/  LOP3.LUT R2, R3, 0x80000000, R2, 0x48, !PT ;  /* 0x8000000003027812 */ /* 0x000fc800078e4802 */
[----:B------:R-:W-:Y:S01]  /*0ec0*/  LOP3.LUT R2, R2, 0x7f800000, RZ, 0xfc, !PT ;  /* 0x7f80000002027812 */ /* 0x000fe200078efcff */
[----:B------:R-:W-:Y:S06]  /*0ed0*/  BRA `(.L_x_40) ;  /* 0x0000000000147947 */ /* 0x000fec0003800000 */
.L_x_34:
[----:B------:R-:W-:Y:S01]  /*0ee0*/  LOP3.LUT R2, R3, 0x80000000, R2, 0x48, !PT ;  /* 0x8000000003027812 */ /* 0x000fe200078e4802 */
[----:B------:R-:W-:Y:S06]  /*0ef0*/  BRA `(.L_x_40) ;  /* 0x00000000000c7947 */ /* 0x000fec0003800000 */
.L_x_33:
[----:B------:R-:W0:Y:S01]  /*0f00*/  MUFU.RSQ R2, -QNAN ;  /* 0xffc0000000027908 */ /* 0x000e220000001400 */
[----:B------:R-:W-:Y:S05]  /*0f10*/  BRA `(.L_x_40) ;  /* 0x0000000000047947 */ /* 0x000fea0003800000 */
.L_x_32:
[----:B------:R-:W-:-:S07]  /*0f20*/  FADD.FTZ R2, R2, R3 ;  /* 0x0000000302027221 */ /* 0x000fce0000010000 */
.L_x_40:
[----:B------:R-:W-:Y:S05]  /*0f30*/  BSYNC.RECONVERGENT B1 ;  /* 0x0000000000017941 */ /* 0x000fea0003800200 */
.L_x_30:
[----:B0-----:R-:W-:Y:S02]  /*0f40*/  IMAD.MOV.U32 R16, RZ, RZ, R2 ;  /* 0x000000ffff107224 */ /* 0x001fe400078e0002 */
[----:B------:R-:W-:Y:S02]  /*0f50*/  IMAD.MOV.U32 R2, RZ, RZ, R14 ;  /* 0x000000ffff027224 */ /* 0x000fe400078e000e */
[----:B------:R-:W-:-:S04]  /*0f60*/  IMAD.MOV.U32 R3, RZ, RZ, 0x0 ;  /* 0x00000000ff037424 */ /* 0x000fc800078e00ff */
[----:B------:R-:W-:Y:S05]  /*0f70*/  RET.REL.NODEC R2 `(camera_diffusion) ;  /* 0xfffffff002207950 */ /* 0x000fea0003c3ffff */
.L_x_41:
        /* <DEDUP_REMOVED lines=16> */
.L_x_124:


//--------------------- .text.reflexion           --------------------------
	.section	.text.reflexion,"ax",@progbits
	.align	128
        .global         reflexion
        .type           reflexion,@function
        .size           reflexion,(.L_x_125 - reflexion)
        .other          reflexion,@"STO_CUDA_ENTRY STV_DEFAULT"
reflexion:
.text.reflexion:
        /* <DEDUP_REMOVED lines=8> */
[----:B------:R-:W0:Y:S01]  /*0080*/  LDCU.64 UR6, c[0x0][0x3a0] ;  /* 0x00007400ff0677ac */ /* 0x000e220008000a00 */
[----:B------:R-:W-:Y:S01]  /*0090*/  IMAD R9, R2, 0x3, RZ ;  /* 0x0000000302097824 */ /* 0x000fe200078e02ff */
[----:B------:R-:W1:Y:S04]  /*00a0*/  LDCU.64 UR4, c[0x0][0x358] ;  /* 0x00006b00ff0477ac */ /* 0x000e680008000a00 */
[----:B------:R-:W-:Y:S02]  /*00b0*/  SHF.R.S32.HI R14, RZ, 0x1f, R9 ;  /* 0x0000001fff0e7819 */ /* 0x000fe40000011409 */
[----:B0-----:R-:W-:-:S04]  /*00c0*/  IADD3 R6, P0, PT, R9, UR6, RZ ;  /* 0x0000000609067c10 */ /* 0x001fc8000ff1e0ff */
[----:B------:R-:W-:Y:S01]  /*00d0*/  IADD3.X R7, PT, PT, R14, UR7, RZ, P0, !PT ;  /* 0x000000070e077c10 */ /* 0x000fe200087fe4ff */
[----:B------:R-:W0:Y:S04]  /*00e0*/  LDCU.64 UR6, c[0x0][0x388] ;  /* 0x00007100ff0677ac */ /* 0x000e280008000a00 */
[----:B-1----:R-:W2:Y:S04]  /*00f0*/  LDG.E.U8 R0, desc[UR4][R6.64+0x1] ;  /* 0x0000010406007981 */ /* 0x002ea8000c1e1100 */
[----:B------:R-:W2:Y:S04]  /*0100*/  LDG.E.U8 R3, desc[UR4][R6.64] ;  /* 0x0000000406037981 */ /* 0x000ea8000c1e1100 */
[----:B------:R-:W3:Y:S01]  /*0110*/  LDG.E.U8 R10, desc[UR4][R6.64+0x2] ;  /* 0x00000204060a7981 */ /* 0x000ee2000c1e1100 */
[----:B0-----:R-:W-:-:S04]  /*0120*/  IADD3 R4, P0, PT, R9, UR6, RZ ;  /* 0x0000000609047c10 */ /* 0x001fc8000ff1e0ff */
[----:B------:R-:W-:-:S05]  /*0130*/  IADD3.X R5, PT, PT, R14, UR7, RZ, P0, !PT ;  /* 0x000000070e057c10 */ /* 0x000fca00087fe4ff */
[----:B------:R-:W4:Y:S04]  /*0140*/  LDG.E.U8 R8, desc[UR4][R4.64] ;  /* 0x0000000404087981 */ /* 0x000f28000c1e1100 */
[----:B------:R-:W4:Y:S04]  /*0150*/  LDG.E.U8 R13, desc[UR4][R4.64+0x1] ;  /* 0x00000104040d7981 */ /* 0x000f28000c1e1100 */
[----:B------:R-:W5:Y:S01]  /*0160*/  LDG.E.U8 R12, desc[UR4][R4.64+0x2] ;  /* 0x00000204040c7981 */ /* 0x000f62000c1e1100 */
[----:B------:R-:W-:Y:S01]  /*0170*/  BSSY.RECONVERGENT B0, `(.L_x_42) ;  /* 0x0000016000007945 */ /* 0x000fe20003800200 */
[----:B--2---:R-:W-:-:S02]  /*0180*/  PRMT R0, R3, 0x3340, R0 ;  /* 0x0000334003007816 */ /* 0x004fc40000000000 */
[----:B---3--:R-:W-:-:S04]  /*0190*/  PRMT R3, R10, 0x3340, RZ ;  /* 0x000033400a037816 */ /* 0x008fc800000000ff */
[----:B------:R-:W-:-:S05]  /*01a0*/  PRMT R0, R0, 0x5410, R3 ;  /* 0x0000541000007816 */ /* 0x000fca0000000003 */
[----:B------:R-:W-:-:S05]  /*01b0*/  IDP.4A.U8.U8 R11, R0, R0, RZ ;  /* 0x00000000000b7226 */ /* 0x000fca00000000ff */
[----:B------:R-:W-:-:S04]  /*01c0*/  I2FP.F32.U32 R11, R11 ;  /* 0x0000000b000b7245 */ /* 0x000fc80000201000 */
[----:B------:R-:W0:Y:S01]  /*01d0*/  MUFU.RCP R10, R11 ;  /* 0x0000000b000a7308 */ /* 0x000e220000001000 */
[----:B----4-:R-:W-:Y:S02]  /*01e0*/  PRMT R13, R8, 0x3340, R13 ;  /* 0x00003340080d7816 */ /* 0x010fe4000000000d */
[----:B-----5:R-:W-:-:S04]  /*01f0*/  PRMT R12, R12, 0x3340, RZ ;  /* 0x000033400c0c7816 */ /* 0x020fc800000000ff */
[----:B------:R-:W-:-:S05]  /*0200*/  PRMT R13, R13, 0x5410, R12 ;  /* 0x000054100d0d7816 */ /* 0x000fca000000000c */
[----:B------:R-:W-:Y:S02]  /*0210*/  IDP.4A.U8.U8 R0, R13, R0, RZ ;  /* 0x000000000d007226 */ /* 0x000fe400000000ff */
[----:B0-----:R-:W-:-:S03]  /*0220*/  FFMA R3, -R11, R10, 1 ;  /* 0x3f8000000b037423 */ /* 0x001fc6000000010a */
[----:B------:R-:W-:Y:S01]  /*0230*/  I2FP.F32.U32 R0, R0 ;  /* 0x0000000000007245 */ /* 0x000fe20000201000 */
[----:B------:R-:W-:-:S03]  /*0240*/  FFMA R3, R10, R3, R10 ;  /* 0x000000030a037223 */ /* 0x000fc6000000000a */
[----:B------:R-:W0:Y:S01]  /*0250*/  FCHK P0, R0, R11 ;  /* 0x0000000b00007302 */ /* 0x000e220000000000 */
[----:B------:R-:W-:-:S04]  /*0260*/  FFMA R10, R0, R3, RZ ;  /* 0x00000003000a7223 */ /* 0x000fc800000000ff */
[----:B------:R-:W-:-:S04]  /*0270*/  FFMA R12, -R11, R10, R0 ;  /* 0x0000000a0b0c7223 */ /* 0x000fc80000000100 */
[----:B------:R-:W-:Y:S01]  /*0280*/  FFMA R3, R3, R12, R10 ;  /* 0x0000000c03037223 */ /* 0x000fe2000000000a */
[----:B0-----:R-:W-:Y:S06]  /*0290*/  @!P0 BRA `(.L_x_43) ;  /* 0x00000000000c8947 */ /* 0x001fec0003800000 */
[----:B------:R-:W-:-:S07]  /*02a0*/  MOV R10, 0x2c0 ;  /* 0x000002c0000a7802 */ /* 0x000fce0000000f00 */
[----:B------:R-:W-:Y:S05]  /*02b0*/  CALL.REL.NOINC `($__internal_1_$__cuda_sm3x_div_rn_noftz_f32_slowpath) ;  /* 0x0000000000b47944 */ /* 0x000fea0003c00000 */
[----:B------:R-:W-:-:S07]  /*02c0*/  IMAD.MOV.U32 R3, RZ, RZ, R0 ;  /* 0x000000ffff037224 */ /* 0x000fce00078e0000 */
.L_x_43:
[----:B------:R-:W-:Y:S05]  /*02d0*/  BSYNC.RECONVERGENT B0 ;  /* 0x0000000000007941 */ /* 0x000fea0003800200 */
.L_x_42:
[----:B------:R-:W0:Y:S02]  /*02e0*/  LDCU.128 UR8, c[0x0][0x390] ;  /* 0x00007200ff0877ac */ /* 0x000e240008000c00 */
[----:B0-----:R-:W-:Y:S02]  /*02f0*/  IADD3 R12, P0, PT, R9, UR8, RZ ;  /* 0x00000008090c7c10 */ /* 0x001fe4000ff1e0ff */
[----:B------:R-:W-:Y:S02]  /*0300*/  IADD3 R10, P1, PT, R2, UR10, RZ ;  /* 0x0000000a020a7c10 */ /* 0x000fe4000ff3e0ff */
[----:B------:R-:W-:Y:S02]  /*0310*/  IADD3.X R13, PT, PT, R14, UR9, RZ, P0, !PT ;  /* 0x000000090e0d7c10 */ /* 0x000fe400087fe4ff */
[----:B------:R-:W-:-:S03]  /*0320*/  LEA.HI.X.SX32 R11, R2, UR11, 0x1, P1 ;  /* 0x0000000b020b7c11 */ /* 0x000fc600088f0eff */
[----:B------:R-:W2:Y:S04]  /*0330*/  LDG.E.U8 R9, desc[UR4][R12.64] ;  /* 0x000000040c097981 */ /* 0x000ea8000c1e1100 */
[----:B------:R-:W2:Y:S02]  /*0340*/  LDG.E.U8 R0, desc[UR4][R10.64] ;  /* 0x000000040a007981 */ /* 0x000ea4000c1e1100 */
[----:B--2---:R-:W-:Y:S02]  /*0350*/  IMAD R9, R8, R0, R9 ;  /* 0x0000000008097224 */ /* 0x004fe400078e0209 */
[----:B------:R-:W2:Y:S04]  /*0360*/  LDG.E.U8 R0, desc[UR4][R12.64+0x1] ;  /* 0x000001040c007981 */ /* 0x000ea8000c1e1100 */
[----:B------:R0:W-:Y:S04]  /*0370*/  STG.E.U8 desc[UR4][R12.64], R9 ;  /* 0x000000090c007986 */ /* 0x0001e8000c101104 */
[----:B------:R-:W2:Y:S04]  /*0380*/  LDG.E.U8 R15, desc[UR4][R10.64] ;  /* 0x000000040a0f7981 */ /* 0x000ea8000c1e1100 */
[----:B------:R-:W2:Y:S02]  /*0390*/  LDG.E.U8 R2, desc[UR4][R4.64+0x1] ;  /* 0x0000010404027981 */ /* 0x000ea4000c1e1100 */
[----:B--2---:R-:W-:-:S02]  /*03a0*/  IMAD R15, R15, R2, R0 ;  /* 0x000000020f0f7224 */ /* 0x004fc400078e0200 */
[----:B------:R-:W2:Y:S04]  /*03b0*/  LDG.E.U8 R0, desc[UR4][R12.64+0x2] ;  /* 0x000002040c007981 */ /* 0x000ea8000c1e1100 */
[----:B------:R-:W-:Y:S04]  /*03c0*/  STG.E.U8 desc[UR4][R12.64+0x1], R15 ;  /* 0x0000010f0c007986 */ /* 0x000fe8000c101104 */
[----:B------:R-:W2:Y:S04]  /*03d0*/  LDG.E.U8 R17, desc[UR4][R10.64] ;  /* 0x000000040a117981 */ /* 0x000ea8000c1e1100 */
[----:B------:R-:W2:Y:S02]  /*03e0*/  LDG.E.U8 R2, desc[UR4][R4.64+0x2] ;  /* 0x0000020404027981 */ /* 0x000ea4000c1e1100 */
[----:B--2---:R-:W-:-:S05]  /*03f0*/  IMAD R17, R17, R2, R0 ;  /* 0x0000000211117224 */ /* 0x004fca00078e0200 */
[----:B------:R1:W-:Y:S04]  /*0400*/  STG.E.U8 desc[UR4][R12.64+0x2], R17 ;  /* 0x000002110c007986 */ /* 0x0003e8000c101104 */
[----:B------:R-:W2:Y:S04]  /*0410*/  LDG.E.U8 R0, desc[UR4][R4.64] ;  /* 0x0000000404007981 */ /* 0x000ea8000c1e1100 */
[----:B------:R-:W3:Y:S01]  /*0420*/  LDG.E.U8 R2, desc[UR4][R6.64] ;  /* 0x0000000406027981 */ /* 0x000ee2000c1e1100 */
[----:B------:R-:W-:Y:S01]  /*0430*/  FADD R3, R3, R3 ;  /* 0x0000000303037221 */ /* 0x000fe20000000000 */
[----:B--2---:R-:W-:-:S02]  /*0440*/  I2FP.F32.U32 R0, R0 ;  /* 0x0000000000007245 */ /* 0x004fc40000201000 */
[----:B---3--:R-:W-:-:S05]  /*0450*/  I2FP.F32.U32 R2, R2 ;  /* 0x0000000200027245 */ /* 0x008fca0000201000 */
[----:B------:R-:W-:Y:S02]  /*0460*/  FFMA R0, -R3, R2, R0 ;  /* 0x0000000203007223 */ /* 0x000fe40000000100 */
[----:B------:R-:W2:Y:S02]  /*0470*/  LDG.E.U8 R2, desc[UR4][R4.64+0x1] ;  /* 0x0000010404027981 */ /* 0x000ea4000c1e1100 */
[----:B0-----:R-:W0:Y:S02]  /*0480*/  F2I.U32.TRUNC.NTZ R9, R0 ;  /* 0x0000000000097305 */ /* 0x001e24000020f000 */
[----:B0-----:R-:W-:Y:S04]  /*0490*/  STG.E.U8 desc[UR4][R4.64], R9 ;  /* 0x0000000904007986 */ /* 0x001fe8000c101104 */
[----:B------:R-:W3:Y:S01]  /*04a0*/  LDG.E.U8 R8, desc[UR4][R6.64+0x1] ;  /* 0x0000010406087981 */ /* 0x000ee2000c1e1100 */
[----:B--2---:R-:W-:-:S02]  /*04b0*/  I2FP.F32.U32 R2, R2 ;  /* 0x0000000200027245 */ /* 0x004fc40000201000 */
[----:B---3--:R-:W-:-:S05]  /*04c0*/  I2FP.F32.U32 R8, R8 ;  /* 0x0000000800087245 */ /* 0x008fca0000201000 */
[----:B------:R-:W-:Y:S02]  /*04d0*/  FFMA R2, -R3, R8, R2 ;  /* 0x0000000803027223 */ /* 0x000fe40000000102 */
[----:B------:R-:W2:Y:S02]  /*04e0*/  LDG.E.U8 R8, desc[UR4][R4.64+0x2] ;  /* 0x0000020404087981 */ /* 0x000ea4000c1e1100 */
[----:B-1----:R-:W0:Y:S02]  /*04f0*/  F2I.U32.TRUNC.NTZ R13, R2 ;  /* 0x00000002000d7305 */ /* 0x002e24000020f000 */
[----:B0-----:R-:W-:Y:S04]  /*0500*/  STG.E.U8 desc[UR4][R4.64+0x1], R13 ;  /* 0x0000010d04007986 */ /* 0x001fe8000c101104 */
[----:B------:R-:W3:Y:S01]  /*0510*/  LDG.E.U8 R12, desc[UR4][R6.64+0x2] ;  /* 0x00000204060c7981 */ /* 0x000ee2000c1e1100 */
[----:B--2---:R-:W-:-:S02]  /*0520*/  I2FP.F32.U32 R8, R8 ;  /* 0x0000000800087245 */ /* 0x004fc40000201000 */
[----:B---3--:R-:W-:-:S05]  /*0530*/  I2FP.F32.U32 R12, R12 ;  /* 0x0000000c000c7245 */ /* 0x008fca0000201000 */
[----:B------:R-:W-:-:S04]  /*0540*/  FFMA R8, -R3, R12, R8 ;  /* 0x0000000c03087223 */ /* 0x000fc80000000108 */
[----:B------:R-:W0:Y:S02]  /*0550*/  F2I.U32.TRUNC.NTZ R3, R8 ;  /* 0x0000000800037305 */ /* 0x000e24000020f000 */
[----:B0-----:R-:W-:Y:S04]  /*0560*/  STG.E.U8 desc[UR4][R4.64+0x2], R3 ;  /* 0x0000020304007986 */ /* 0x001fe8000c101104 */
[----:B------:R-:W-:Y:S01]  /*0570*/  STG.E.U8 desc[UR4][R10.64], RZ ;  /* 0x000000ff0a007986 */ /* 0x000fe2000c101104 */
[----:B------:R-:W-:Y:S05]  /*0580*/  EXIT ;  /* 0x000000000000794d */ /* 0x000fea0003800000 */
        .weak           $__internal_1_$__cuda_sm3x_div_rn_noftz_f32_slowpath
        .type           $__internal_1_$__cuda_sm3x_div_rn_noftz_f32_slowpath,@function
        .size           $__internal_1_$__cuda_sm3x_div_rn_noftz_f32_slowpath,(.L_x_125 - $__internal_1_$__cuda_sm3x_div_rn_noftz_f32_slowpath)
$__internal_1_$__cuda_sm3x_div_rn_noftz_f32_slowpath:
[----:B------:R-:W-:Y:S01]  /*0590*/  SHF.R.U32.HI R13, RZ, 0x17, R11 ;  /* 0x00000017ff0d7819 */ /* 0x000fe2000001160b */
[----:B------:R-:W-:Y:S01]  /*05a0*/  BSSY.RECONVERGENT B1, `(.L_x_44) ;  /* 0x0000064000017945 */ /* 0x000fe20003800200 */
[--C-:B------:R-:W-:Y:S01]  /*05b0*/  SHF.R.U32.HI R3, RZ, 0x17, R0.reuse ;  /* 0x00000017ff037819 */ /* 0x100fe20000011600 */
[----:B------:R-:W-:Y:S01]  /*05c0*/  IMAD.MOV.U32 R16, RZ, RZ, R0 ;  /* 0x000000ffff107224 */ /* 0x000fe200078e0000 */
        /* <DEDUP_REMOVED lines=8> */
[----:B------:R-:W-:Y:S01]  /*0650*/  FSETP.GTU.FTZ.AND P0, PT, |R0|, +INF , PT ;  /* 0x7f8000000000780b */ /* 0x000fe20003f1c200 */
[----:B------:R-:W-:Y:S01]  /*0660*/  IMAD.MOV.U32 R3, RZ, RZ, R11 ;  /* 0x000000ffff037224 */ /* 0x000fe200078e000b */
        /* <DEDUP_REMOVED lines=20> */
[----:B------:R-:W-:Y:S02]  /*07b0*/  @!P1 FFMA R11, R3, 1.84467440737095516160e+19, RZ ;  /* 0x5f800000030b9823 */ /* 0x000fe400000000ff */
[----:B------:R-:W-:-:S07]  /*07c0*/  @!P1 VIADD R12, R12, 0x40 ;  /* 0x000000400c0c9836 */ /* 0x000fce0000000000 */
.L_x_45:
[----:B------:R-:W-:Y:S01]  /*07d0*/  LEA R0, R13, 0xc0800000, 0x17 ;  /* 0xc08000000d007811 */ /* 0x000fe200078eb8ff */
[----:B------:R-:W-:Y:S01]  /*07e0*/  VIADD R15, R15, 0xffffff81 ;  /* 0xffffff810f0f7836 */ /* 0x000fe20000000000 */
[----:B------:R-:W-:Y:S03]  /*07f0*/  BSSY.RECONVERGENT B2, `(.L_x_50) ;  /* 0x0000035000027945 */ /* 0x000fe60003800200 */
[----:B------:R-:W-:Y:S01]  /*0800*/  IMAD.IADD R11, R11, 0x1, -R0 ;  /* 0x000000010b0b7824 */ /* 0x000fe200078e0a00 */
[C---:B------:R-:W-:Y:S01]  /*0810*/  IADD3 R13, PT, PT, R15.reuse, 0x7f, -R13 ;  /* 0x0000007f0f0d7810 */ /* 0x040fe20007ffe80d */
[----:B------:R-:W-:Y:S02]  /*0820*/  IMAD R0, R15, -0x800000, R16 ;  /* 0xff8000000f007824 */ /* 0x000fe400078e0210 */
[----:B------:R-:W0:Y:S01]  /*0830*/  MUFU.RCP R3, R11 ;  /* 0x0000000b00037308 */ /* 0x000e220000001000 */
[----:B------:R-:W-:Y:S01]  /*0840*/  FADD.FTZ R17, -R11, -RZ ;  /* 0x800000ff0b117221 */ /* 0x000fe20000010100 */
[----:B------:R-:W-:-:S03]  /*0850*/  IMAD.IADD R13, R13, 0x1, R12 ;  /* 0x000000010d0d7824 */ /* 0x000fc600078e020c */
[----:B0-----:R-:W-:-:S04]  /*0860*/  FFMA R18, R3, R17, 1 ;  /* 0x3f80000003127423 */ /* 0x001fc80000000011 */
        /* <DEDUP_REMOVED lines=19> */
[CCC-:B------:R-:W-:Y:S01]  /*09a0*/  FFMA.RZ R3, R18.reuse, R16.reuse, R19.reuse ;  /* 0x0000001012037223 */ /* 0x1c0fe2000000c013 */
[CC--:B------:R-:W-:Y:S01]  /*09b0*/  FFMA.RM R12, R18.reuse, R16.reuse, R19 ;  /* 0x00000010120c7223 */ /* 0x0c0fe20000004013 */
[----:B------:R-:W-:Y:S01]  /*09c0*/  IMAD.MOV R13, RZ, RZ, -R15 ;  /* 0x000000ffff0d7224 */ /* 0x000fe200078e0a0f */
[----:B------:R-:W-:Y:S02]  /*09d0*/  ISETP.NE.AND P2, PT, R15, RZ, PT ;  /* 0x000000ff0f00720c */ /* 0x000fe40003f45270 */
[----:B------:R-:W-:Y:S01]  /*09e0*/  LOP3.LUT R11, R3, 0x7fffff, RZ, 0xc0, !PT ;  /* 0x007fffff030b7812 */ /* 0x000fe200078ec0ff */
[----:B------:R-:W-:Y:S01]  /*09f0*/  FFMA.RP R3, R18, R16, R19 ;  /* 0x0000001012037223 */ /* 0x000fe20000008013 */
[C---:B------:R-:W-:Y:S01]  /*0a00*/  VIADD R16, R15.reuse, 0x20 ;  /* 0x000000200f107836 */ /* 0x040fe20000000000 */
[----:B------:R-:W-:Y:S02]  /*0a10*/  ISETP.NE.AND P1, PT, R15, RZ, PT ;  /* 0x000000ff0f00720c */ /* 0x000fe40003f25270 */
[----:B------:R-:W-:-:S02]  /*0a20*/  LOP3.LUT R11, R11, 0x800000, RZ, 0xfc, !PT ;  /* 0x008000000b0b7812 */ /* 0x000fc400078efcff */
[----:B------:R-:W-:Y:S02]  /*0a30*/  FSETP.NEU.FTZ.AND P0, PT, R3, R12, PT ;  /* 0x0000000c0300720b */ /* 0x000fe40003f1d000 */
[----:B------:R-:W-:Y:S02]  /*0a40*/  SHF.L.U32 R16, R11, R16, RZ ;  /* 0x000000100b107219 */ /* 0x000fe400000006ff */
        /* <DEDUP_REMOVED lines=11> */
.L_x_52:
[----:B------:R-:W-:-:S04]  /*0b00*/  LOP3.LUT R0, R0, 0x80000000, RZ, 0xc0, !PT ;  /* 0x8000000000007812 */ /* 0x000fc800078ec0ff */
[----:B------:R-:W-:Y:S01]  /*0b10*/  LOP3.LUT R0, R0, 0x7f800000, RZ, 0xfc, !PT ;  /* 0x7f80000000007812 */ /* 0x000fe200078efcff */
[----:B------:R-:W-:Y:S06]  /*0b20*/  BRA `(.L_x_53) ;  /* 0x0000000000047947 */ /* 0x000fec0003800000 */
.L_x_51:
[----:B------:R-:W-:-:S07]  /*0b30*/  IMAD R0, R13, 0x800000, R0 ;  /* 0x008000000d007824 */ /* 0x000fce00078e0200 */
.L_x_53:
[----:B------:R-:W-:Y:S05]  /*0b40*/  BSYNC.RECONVERGENT B2 ;  /* 0x0000000000027941 */ /* 0x000fea0003800200 */
.L_x_50:
[----:B------:R-:W-:Y:S05]  /*0b50*/  BRA `(.L_x_54) ;  /* 0x0000000000207947 */ /* 0x000fea0003800000 */
.L_x_49:
[----:B------:R-:W-:-:S04]  /*0b60*/  LOP3.LUT R0, R11, 0x80000000, R16, 0x48, !PT ;  /* 0x800000000b007812 */ /* 0x000fc800078e4810 */
[----:B------:R-:W-:Y:S01]  /*0b70*/  LOP3.LUT R0, R0, 0x7f800000, RZ, 0xfc, !PT ;  /* 0x7f80000000007812 */ /* 0x000fe200078efcff */
[----:B------:R-:W-:Y:S06]  /*0b80*/  BRA `(.L_x_54) ;  /* 0x0000000000147947 */ /* 0x000fec0003800000 */
.L_x_48:
[----:B------:R-:W-:Y:S01]  /*0b90*/  LOP3.LUT R0, R11, 0x80000000, R16, 0x48, !PT ;  /* 0x800000000b007812 */ /* 0x000fe200078e4810 */
[----:B------:R-:W-:Y:S06]  /*0ba0*/  BRA `(.L_x_54) ;  /* 0x00000000000c7947 */ /* 0x000fec0003800000 */
.L_x_47:
[----:B------:R-:W0:Y:S01]  /*0bb0*/  MUFU.RSQ R0, -QNAN ;  /* 0xffc0000000007908 */ /* 0x000e220000001400 */
[----:B------:R-:W-:Y:S05]  /*0bc0*/  BRA `(.L_x_54) ;  /* 0x0000000000047947 */ /* 0x000fea0003800000 */
.L_x_46:
[----:B------:R-:W-:-:S07]  /*0bd0*/  FADD.FTZ R0, R0, R3 ;  /* 0x0000000300007221 */ /* 0x000fce0000010000 */
.L_x_54:
[----:B------:R-:W-:Y:S05]  /*0be0*/  BSYNC.RECONVERGENT B1 ;  /* 0x0000000000017941 */ /* 0x000fea0003800200 */
.L_x_44:
[----:B------:R-:W-:-:S04]  /*0bf0*/  IMAD.MOV.U32 R11, RZ, RZ, 0x0 ;  /* 0x00000000ff0b7424 */ /* 0x000fc800078e00ff */
[----:B0-----:R-:W-:Y:S05]  /*0c00*/  RET.REL.NODEC R10 `(reflexion) ;  /* 0xfffffff00afc7950 */ /* 0x001fea0003c3ffff */
.L_x_55:
        /* <DEDUP_REMOVED lines=15> */
.L_x_125:


//--------------------- .text.ray_march           --------------------------
	.section	.text.ray_march,"ax",@progbits
	.align	128
        .global         ray_march
        .type           ray_march,@function
        .size           ray_march,(.L_x_126 - ray_march)
        .other          ray_march,@"STO_CUDA_ENTRY STV_DEFAULT"
ray_march:
.text.ray_march:
        /* <DEDUP_REMOVED lines=9> */
[----:B------:R-:W-:Y:S01]  /*0090*/  SHF.R.S32.HI R10, RZ, 0x1f, R0 ;  /* 0x0000001fff0a7819 */ /* 0x000fe20000011400 */
[----:B------:R-:W1:Y:S01]  /*00a0*/  LDCU.64 UR4, c[0x0][0x358] ;  /* 0x00006b00ff0477ac */ /* 0x000e620008000a00 */
[----:B------:R-:W2:Y:S01]  /*00b0*/  LDCU.64 UR8, c[0x0][0x3a0] ;  /* 0x00007400ff0877ac */ /* 0x000ea20008000a00 */
[----:B0-----:R-:W-:-:S04]  /*00c0*/  IADD3 R6, P0, PT, R0, UR6, RZ ;  /* 0x0000000600067c10 */ /* 0x001fc8000ff1e0ff */
[----:B------:R-:W-:Y:S01]  /*00d0*/  IADD3.X R7, PT, PT, R10, UR7, RZ, P0, !PT ;  /* 0x000000070a077c10 */ /* 0x000fe200087fe4ff */
[----:B------:R-:W0:Y:S01]  /*00e0*/  LDCU.64 UR6, c[0x0][0x390] ;  /* 0x00007200ff0677ac */ /* 0x000e220008000a00 */
[----:B--2---:R-:W-:-:S03]  /*00f0*/  IADD3 R4, P0, PT, R0, UR8, RZ ;  /* 0x0000000800047c10 */ /* 0x004fc6000ff1e0ff */
[----:B-1----:R-:W2:Y:S01]  /*0100*/  LDG.E.U8 R6, desc[UR4][R6.64] ;  /* 0x0000000406067981 */ /* 0x002ea2000c1e1100 */
[----:B------:R-:W1:Y:S01]  /*0110*/  LDCU UR8, c[0x0][0x384] ;  /* 0x00007080ff0877ac */ /* 0x000e620008000800 */
[----:B------:R-:W-:-:S05]  /*0120*/  IADD3.X R5, PT, PT, R10, UR9, RZ, P0, !PT ;  /* 0x000000090a057c10 */ /* 0x000fca00087fe4ff */
[----:B------:R-:W3:Y:S01]  /*0130*/  LDG.E.U8 R2, desc[UR4][R4.64] ;  /* 0x0000000404027981 */ /* 0x000ee2000c1e1100 */
[----:B0-----:R-:W-:-:S04]  /*0140*/  IADD3 R8, P1, PT, R0, UR6, RZ ;  /* 0x0000000600087c10 */ /* 0x001fc8000ff3e0ff */
[----:B------:R-:W-:Y:S02]  /*0150*/  IADD3.X R9, PT, PT, R10, UR7, RZ, P1, !PT ;  /* 0x000000070a097c10 */ /* 0x000fe40008ffe4ff */
[----:B--2---:R-:W-:-:S04]  /*0160*/  I2FP.F32.U32 R3, R6 ;  /* 0x0000000600037245 */ /* 0x004fc80000201000 */
[----:B-1----:R-:W-:Y:S02]  /*0170*/  FSETP.GT.AND P0, PT, R3, UR8, PT ;  /* 0x0000000803007c0b */ /* 0x002fe4000bf04000 */
[----:B---3--:R-:W-:-:S11]  /*0180*/  I2FP.F32.U32 R2, R2 ;  /* 0x0000000200027245 */ /* 0x008fd60000201000 */
[----:B------:R-:W-:Y:S05]  /*0190*/  @!P0 BRA `(.L_x_56) ;  /* 0x00000000004c8947 */ /* 0x000fea0003800000 */
[----:B------:R-:W2:Y:S01]  /*01a0*/  LDG.E.U8 R0, desc[UR4][R8.64] ;  /* 0x0000000408007981 */ /* 0x000ea2000c1e1100 */
[----:B------:R-:W0:Y:S01]  /*01b0*/  MUFU.RCP R6, R3 ;  /* 0x0000000300067308 */ /* 0x000e220000001000 */
[----:B------:R-:W-:Y:S01]  /*01c0*/  BSSY.RECONVERGENT B0, `(.L_x_57) ;  /* 0x000000c000007945 */ /* 0x000fe20003800200 */
[----:B0-----:R-:W-:-:S04]  /*01d0*/  FFMA R7, -R3, R6, 1 ;  /* 0x3f80000003077423 */ /* 0x001fc80000000106 */
[----:B------:R-:W-:Y:S01]  /*01e0*/  FFMA R7, R6, R7, R6 ;  /* 0x0000000706077223 */ /* 0x000fe20000000006 */
[----:B--2---:R-:W-:-:S04]  /*01f0*/  I2FP.F32.U32 R0, R0 ;  /* 0x0000000000007245 */ /* 0x004fc80000201000 */
[----:B------:R-:W0:Y:S01]  /*0200*/  FCHK P0, R0, R3 ;  /* 0x0000000300007302 */ /* 0x000e220000000000 */
[----:B------:R-:W-:-:S04]  /*0210*/  FFMA R6, R0, R7, RZ ;  /* 0x0000000700067223 */ /* 0x000fc800000000ff */
[----:B------:R-:W-:-:S04]  /*0220*/  FFMA R10, -R3, R6, R0 ;  /* 0x00000006030a7223 */ /* 0x000fc80000000100 */
[----:B------:R-:W-:Y:S01]  /*0230*/  FFMA R7, R7, R10, R6 ;  /* 0x0000000a07077223 */ /* 0x000fe20000000006 */
[----:B0-----:R-:W-:Y:S06]  /*0240*/  @!P0 BRA `(.L_x_58) ;  /* 0x00000000000c8947 */ /* 0x001fec0003800000 */
[----:B------:R-:W-:-:S07]  /*0250*/  MOV R6, 0x270 ;  /* 0x0000027000067802 */ /* 0x000fce0000000f00 */
[----:B------:R-:W-:Y:S05]  /*0260*/  CALL.REL.NOINC `($__internal_2_$__cuda_sm3x_div_rn_noftz_f32_slowpath) ;  /* 0x0000000000507944 */ /* 0x000fea0003c00000 */
[----:B------:R-:W-:-:S07]  /*0270*/  IMAD.MOV.U32 R7, RZ, RZ, R0 ;  /* 0x000000ffff077224 */ /* 0x000fce00078e0000 */
.L_x_58:
[----:B------:R-:W-:Y:S05]  /*0280*/  BSYNC.RECONVERGENT B0 ;  /* 0x0000000000007941 */ /* 0x000fea0003800200 */
.L_x_57:
[----:B------:R-:W-:-:S06]  /*0290*/  FADD R7, R2, -R7 ;  /* 0x8000000702077221 */ /* 0x000fcc0000000000 */
[----:B------:R-:W0:Y:S02]  /*02a0*/  F2I.U32.TRUNC.NTZ R7, R7 ;  /* 0x0000000700077305 */ /* 0x000e24000020f000 */
[----:B0-----:R-:W-:Y:S01]  /*02b0*/  STG.E.U8 desc[UR4][R4.64], R7 ;  /* 0x0000000704007986 */ /* 0x001fe2000c101104 */
[----:B------:R-:W-:Y:S05]  /*02c0*/  EXIT ;  /* 0x000000000000794d */ /* 0x000fea0003800000 */
.L_x_56:
[----:B------:R-:W0:Y:S01]  /*02d0*/  LDCU.64 UR6, c[0x0][0x3a8] ;  /* 0x00007500ff0677ac */ /* 0x000e220008000a00 */
[----:B------:R-:W1:Y:S01]  /*02e0*/  F2I.U32.TRUNC.NTZ R3, R2 ;  /* 0x0000000200037305 */ /* 0x000e62000020f000 */
[----:B------:R-:W2:Y:S01]  /*02f0*/  LDCU.64 UR8, c[0x0][0x3b0] ;  /* 0x00007600ff0877ac */ /* 0x000ea20008000a00 */
[C---:B0-----:R-:W-:Y:S02]  /*0300*/  IADD3 R6, P0, PT, R0.reuse, UR6, RZ ;  /* 0x0000000600067c10 */ /* 0x041fe4000ff1e0ff */
[----:B--2---:R-:W-:Y:S02]  /*0310*/  IADD3 R8, P1, PT, R0, UR8, RZ ;  /* 0x0000000800087c10 */ /* 0x004fe4000ff3e0ff */
[C---:B------:R-:W-:Y:S02]  /*0320*/  IADD3.X R7, PT, PT, R10.reuse, UR7, RZ, P0, !PT ;  /* 0x000000070a077c10 */ /* 0x040fe400087fe4ff */
[----:B------:R-:W-:-:S03]  /*0330*/  IADD3.X R9, PT, PT, R10, UR9, RZ, P1, !PT ;  /* 0x000000090a097c10 */ /* 0x000fc60008ffe4ff */
[----:B-1----:R-:W-:Y:S04]  /*0340*/  STG.E.U8 desc[UR4][R6.64], R3 ;  /* 0x0000000306007986 */ /* 0x002fe8000c101104 */
[----:B------:R-:W2:Y:S01]  /*0350*/  LDG.E.U8 R9, desc[UR4][R8.64] ;  /* 0x0000000408097981 */ /* 0x000ea2000c1e1100 */
[----:B------:R-:W-:-:S05]  /*0360*/  LOP3.LUT R0, R3, 0xff, RZ, 0xc0, !PT ;  /* 0x000000ff03007812 */ /* 0x000fca00078ec0ff */
[----:B--2---:R-:W-:-:S05]  /*0370*/  IMAD.IADD R0, R0, 0x1, R9 ;  /* 0x0000000100007824 */ /* 0x004fca00078e0209 */
[----:B------:R-:W-:-:S05]  /*0380*/  SHF.R.U32.HI R11, RZ, 0x1, R0 ;  /* 0x00000001ff0b7819 */ /* 0x000fca0000011600 */
[----:B------:R-:W-:Y:S01]  /*0390*/  STG.E.U8 desc[UR4][R4.64], R11 ;  /* 0x0000000b04007986 */ /* 0x000fe2000c101104 */
[----:B------:R-:W-:Y:S05]  /*03a0*/  EXIT ;  /* 0x000000000000794d */ /* 0x000fea0003800000 */
        .weak           $__internal_2_$__cuda_sm3x_div_rn_noftz_f32_slowpath
        .type           $__internal_2_$__cuda_sm3x_div_rn_noftz_f32_slowpath,@function
        .size           $__internal_2_$__cuda_sm3x_div_rn_noftz_f32_slowpath,(.L_x_126 - $__internal_2_$__cuda_sm3x_div_rn_noftz_f32_slowpath)
$__internal_2_$__cuda_sm3x_div_rn_noftz_f32_slowpath:
[--C-:B------:R-:W-:Y:S01]  /*03b0*/  SHF.R.U32.HI R8, RZ, 0x17, R3.reuse ;  /* 0x00000017ff087819 */ /* 0x100fe20000011603 */
[----:B------:R-:W-:Y:S01]  /*03c0*/  BSSY.RECONVERGENT B1, `(.L_x_59) ;  /* 0x0000064000017945 */ /* 0x000fe20003800200 */
[--C-:B------:R-:W-:Y:S01]  /*03d0*/  SHF.R.U32.HI R7, RZ, 0x17, R0.reuse ;  /* 0x00000017ff077819 */ /* 0x100fe20000011600 */
[----:B------:R-:W-:Y:S01]  /*03e0*/  IMAD.MOV.U32 R10, RZ, RZ, R0 ;  /* 0x000000ffff0a7224 */ /* 0x000fe200078e0000 */
[----:B------:R-:W-:Y:S01]  /*03f0*/  LOP3.LUT R9, R8, 0xff, RZ, 0xc0, !PT ;  /* 0x000000ff08097812 */ /* 0x000fe200078ec0ff */
[----:B------:R-:W-:Y:S01]  /*0400*/  IMAD.MOV.U32 R11, RZ, RZ, R3 ;  /* 0x000000ffff0b7224 */ /* 0x000fe200078e0003 */
        /* <DEDUP_REMOVED lines=30> */
.L_x_60:
[----:B------:R-:W-:Y:S01]  /*05f0*/  LEA R0, R9, 0xc0800000, 0x17 ;  /* 0xc080000009007811 */ /* 0x000fe200078eb8ff */
[----:B------:R-:W-:Y:S01]  /*0600*/  VIADD R8, R8, 0xffffff81 ;  /* 0xffffff8108087836 */ /* 0x000fe20000000000 */
[----:B------:R-:W-:Y:S03]  /*0610*/  BSSY.RECONVERGENT B2, `(.L_x_65) ;  /* 0x0000035000027945 */ /* 0x000fe60003800200 */
[----:B------:R-:W-:Y:S02]  /*0620*/  IMAD.IADD R11, R11, 0x1, -R0 ;  /* 0x000000010b0b7824 */ /* 0x000fe400078e0a00 */
[C---:B------:R-:W-:Y:S01]  /*0630*/  IMAD R0, R8.reuse, -0x800000, R10 ;  /* 0xff80000008007824 */ /* 0x040fe200078e020a */
[----:B------:R-:W-:Y:S01]  /*0640*/  IADD3 R8, PT, PT, R8, 0x7f, -R9 ;  /* 0x0000007f08087810 */ /* 0x000fe20007ffe809 */
[----:B------:R-:W0:Y:S01]  /*0650*/  MUFU.RCP R3, R11 ;  /* 0x0000000b00037308 */ /* 0x000e220000001000 */
[----:B------:R-:W-:-:S03]  /*0660*/  FADD.FTZ R13, -R11, -RZ ;  /* 0x800000ff0b0d7221 */ /* 0x000fc60000010100 */
[----:B------:R-:W-:Y:S02]  /*0670*/  IMAD.IADD R8, R8, 0x1, R7 ;  /* 0x0000000108087824 */ /* 0x000fe400078e0207 */
        /* <DEDUP_REMOVED lines=21> */
[CCC-:B------:R-:W-:Y:S01]  /*07d0*/  FFMA.RM R8, R12.reuse, R10.reuse, R15.reuse ;  /* 0x0000000a0c087223 */ /* 0x1c0fe2000000400f */
[C---:B------:R-:W-:Y:S02]  /*07e0*/  ISETP.NE.AND P2, PT, R9.reuse, RZ, PT ;  /* 0x000000ff0900720c */ /* 0x040fe40003f45270 */
[----:B------:R-:W-:Y:S02]  /*07f0*/  ISETP.NE.AND P1, PT, R9, RZ, PT ;  /* 0x000000ff0900720c */ /* 0x000fe40003f25270 */
[----:B------:R-:W-:Y:S01]  /*0800*/  LOP3.LUT R7, R3, 0x7fffff, RZ, 0xc0, !PT ;  /* 0x007fffff03077812 */ /* 0x000fe200078ec0ff */
[----:B------:R-:W-:Y:S01]  /*0810*/  FFMA.RP R3, R12, R10, R15 ;  /* 0x0000000a0c037223 */ /* 0x000fe2000000800f */
[----:B------:R-:W-:Y:S02]  /*0820*/  VIADD R10, R9, 0x20 ;  /* 0x00000020090a7836 */ /* 0x000fe40000000000 */
[----:B------:R-:W-:Y:S01]  /*0830*/  LOP3.LUT R7, R7, 0x800000, RZ, 0xfc, !PT ;  /* 0x0080000007077812 */ /* 0x000fe200078efcff */
[----:B------:R-:W-:Y:S01]  /*0840*/  IMAD.MOV R9, RZ, RZ, -R9 ;  /* 0x000000ffff097224 */ /* 0x000fe200078e0a09 */
[----:B------:R-:W-:-:S02]  /*0850*/  FSETP.NEU.FTZ.AND P0, PT, R3, R8, PT ;  /* 0x000000080300720b */ /* 0x000fc40003f1d000 */
[----:B------:R-:W-:Y:S02]  /*0860*/  SHF.L.U32 R10, R7, R10, RZ ;  /* 0x0000000a070a7219 */ /* 0x000fe400000006ff */
[----:B------:R-:W-:Y:S02]  /*0870*/  SEL R8, R9, RZ, P2 ;  /* 0x000000ff09087207 */ /* 0x000fe40001000000 */
[----:B------:R-:W-:Y:S02]  /*0880*/  ISETP.NE.AND P1, PT, R10, RZ, P1 ;  /* 0x000000ff0a00720c */ /* 0x000fe40000f25270 */
[----:B------:R-:W-:Y:S02]  /*0890*/  SHF.R.U32.HI R8, RZ, R8, R7 ;  /* 0x00000008ff087219 */ /* 0x000fe40000011607 */
[----:B------:R-:W-:Y:S02]  /*08a0*/  PLOP3.LUT P0, PT, P0, P1, PT, 0xf8, 0x8f ;  /* 0x00000000008f781c */ /* 0x000fe40000703f70 */
[----:B------:R-:W-:-:S02]  /*08b0*/  SHF.R.U32.HI R10, RZ, 0x1, R8 ;  /* 0x00000001ff0a7819 */ /* 0x000fc40000011608 */
[----:B------:R-:W-:-:S04]  /*08c0*/  SEL R3, RZ, 0x1, !P0 ;  /* 0x00000001ff037807 */ /* 0x000fc80004000000 */
[----:B------:R-:W-:-:S04]  /*08d0*/  LOP3.LUT R3, R3, 0x1, R10, 0xf8, !PT ;  /* 0x0000000103037812 */ /* 0x000fc800078ef80a */
[----:B------:R-:W-:-:S05]  /*08e0*/  LOP3.LUT R3, R3, R8, RZ, 0xc0, !PT ;  /* 0x0000000803037212 */ /* 0x000fca00078ec0ff */
[----:B------:R-:W-:-:S05]  /*08f0*/  IMAD.IADD R3, R10, 0x1, R3 ;  /* 0x000000010a037824 */ /* 0x000fca00078e0203 */
[----:B------:R-:W-:Y:S01]  /*0900*/  LOP3.LUT R0, R3, R0, RZ, 0xfc, !PT ;  /* 0x0000000003007212 */ /* 0x000fe200078efcff */
[----:B------:R-:W-:Y:S06]  /*0910*/  BRA `(.L_x_68) ;  /* 0x0000000000107947 */ /* 0x000fec0003800000 */
.L_x_67:
[----:B------:R-:W-:-:S04]  /*0920*/  LOP3.LUT R0, R0, 0x80000000, RZ, 0xc0, !PT ;  /* 0x8000000000007812 */ /* 0x000fc800078ec0ff */
[----:B------:R-:W-:Y:S01]  /*0930*/  LOP3.LUT R0, R0, 0x7f800000, RZ, 0xfc, !PT ;  /* 0x7f80000000007812 */ /* 0x000fe200078efcff */
[----:B------:R-:W-:Y:S06]  /*0940*/  BRA `(.L_x_68) ;  /* 0x0000000000047947 */ /* 0x000fec0003800000 */
.L_x_66:
[----:B------:R-:W-:-:S07]  /*0950*/  IMAD R0, R8, 0x800000, R0 ;  /* 0x0080000008007824 */ /* 0x000fce00078e0200 */
.L_x_68:
[----:B------:R-:W-:Y:S05]  /*0960*/  BSYNC.RECONVERGENT B2 ;  /* 0x0000000000027941 */ /* 0x000fea0003800200 */
.L_x_65:
[----:B------:R-:W-:Y:S05]  /*0970*/  BRA `(.L_x_69) ;  /* 0x0000000000207947 */ /* 0x000fea0003800000 */
.L_x_64:
[----:B------:R-:W-:-:S04]  /*0980*/  LOP3.LUT R0, R11, 0x80000000, R10, 0x48, !PT ;  /* 0x800000000b007812 */ /* 0x000fc800078e480a */
[----:B------:R-:W-:Y:S01]  /*0990*/  LOP3.LUT R0, R0, 0x7f800000, RZ, 0xfc, !PT ;  /* 0x7f80000000007812 */ /* 0x000fe200078efcff */
[----:B------:R-:W-:Y:S06]  /*09a0*/  BRA `(.L_x_69) ;  /* 0x0000000000147947 */ /* 0x000fec0003800000 */
.L_x_63:
[----:B------:R-:W-:Y:S01]  /*09b0*/  LOP3.LUT R0, R11, 0x80000000, R10, 0x48, !PT ;  /* 0x800000000b007812 */ /* 0x000fe200078e480a */
[----:B------:R-:W-:Y:S06]  /*09c0*/  BRA `(.L_x_69) ;  /* 0x00000000000c7947 */ /* 0x000fec0003800000 */
.L_x_62:
[----:B------:R-:W0:Y:S01]  /*09d0*/  MUFU.RSQ R0, -QNAN ;  /* 0xffc0000000007908 */ /* 0x000e220000001400 */
[----:B------:R-:W-:Y:S05]  /*09e0*/  BRA `(.L_x_69) ;  /* 0x0000000000047947 */ /* 0x000fea0003800000 */
.L_x_61:
[----:B------:R-:W-:-:S07]  /*09f0*/  FADD.FTZ R0, R0, R3 ;  /* 0x0000000300007221 */ /* 0x000fce0000010000 */
.L_x_69:
[----:B------:R-:W-:Y:S05]  /*0a00*/  BSYNC.RECONVERGENT B1 ;  /* 0x0000000000017941 */ /* 0x000fea0003800200 */
.L_x_59:
[----:B------:R-:W-:-:S04]  /*0a10*/  IMAD.MOV.U32 R7, RZ, RZ, 0x0 ;  /* 0x00000000ff077424 */ /* 0x000fc800078e00ff */
[----:B0-----:R-:W-:Y:S05]  /*0a20*/  RET.REL.NODEC R6 `(ray_march) ;  /* 0xfffffff406747950 */ /* 0x001fea0003c3ffff */
.L_x_70:
        /* <DEDUP_REMOVED lines=13> */
.L_x_126:


//--------------------- .text.grad_sdf_sphere     --------------------------
	.section	.text.grad_sdf_sphere,"ax",@progbits
	.align	128
        .global         grad_sdf_sphere
        .type           grad_sdf_sphere,@function
        .size           grad_sdf_sphere,(.L_x_127 - grad_sdf_sphere)
        .other          grad_sdf_sphere,@"STO_CUDA_ENTRY STV_DEFAULT"
grad_sdf_sphere:
.text.grad_sdf_sphere:
        /* <DEDUP_REMOVED lines=9> */
[C---:B------:R-:W-:Y:S01]  /*0090*/  IMAD R10, R0.reuse, 0x3, RZ ;  /* 0x00000003000a7824 */ /* 0x040fe200078e02ff */
[----:B------:R-:W1:Y:S01]  /*00a0*/  LDC R13, c[0x0][0x390] ;  /* 0x0000e400ff0d7b82 */ /* 0x000e620000000800 */
[----:B------:R-:W2:Y:S03]  /*00b0*/  LDCU.64 UR6, c[0x0][0x398] ;  /* 0x00007300ff0677ac */ /* 0x000ea60008000a00 */
[----:B------:R-:W-:Y:S01]  /*00c0*/  SHF.R.S32.HI R16, RZ, 0x1f, R10 ;  /* 0x0000001fff107819 */ /* 0x000fe2000001140a */
[----:B------:R-:W3:Y:S01]  /*00d0*/  LDCU.64 UR4, c[0x0][0x358] ;  /* 0x00006b00ff0477ac */ /* 0x000ee20008000a00 */
[----:B0-----:R-:W-:Y:S02]  /*00e0*/  IADD3 R8, P1, PT, R0, UR10, RZ ;  /* 0x0000000a00087c10 */ /* 0x001fe4000ff3e0ff */
[----:B------:R-:W-:-:S02]  /*00f0*/  IADD3 R4, P2, PT, R10, UR8, RZ ;  /* 0x000000080a047c10 */ /* 0x000fc4000ff5e0ff */
[----:B--2---:R-:W-:Y:S01]  /*0100*/  IADD3 R6, P0, PT, R10, UR6, RZ ;  /* 0x000000060a067c10 */ /* 0x004fe2000ff1e0ff */
[----:B------:R-:W0:Y:S01]  /*0110*/  LDCU UR6, c[0x0][0x384] ;  /* 0x00007080ff0677ac */ /* 0x000e220008000800 */
[----:B------:R-:W-:Y:S02]  /*0120*/  LEA.HI.X.SX32 R9, R0, UR11, 0x1, P1 ;  /* 0x0000000b00097c11 */ /* 0x000fe400088f0eff */
[C---:B------:R-:W-:Y:S02]  /*0130*/  IADD3.X R7, PT, PT, R16.reuse, UR7, RZ, P0, !PT ;  /* 0x0000000710077c10 */ /* 0x040fe400087fe4ff */
[----:B------:R-:W-:Y:S01]  /*0140*/  IADD3.X R5, PT, PT, R16, UR9, RZ, P2, !PT ;  /* 0x0000000910057c10 */ /* 0x000fe200097fe4ff */
[----:B---3--:R-:W2:Y:S04]  /*0150*/  LDG.E.U8 R3, desc[UR4][R8.64] ;  /* 0x0000000408037981 */ /* 0x008ea8000c1e1100 */
[----:B------:R-:W2:Y:S04]  /*0160*/  LDG.E.U8 R0, desc[UR4][R6.64] ;  /* 0x0000000406007981 */ /* 0x000ea8000c1e1100 */
[----:B------:R-:W2:Y:S01]  /*0170*/  LDG.E.U8 R2, desc[UR4][R4.64] ;  /* 0x0000000404027981 */ /* 0x000ea2000c1e1100 */
[----:B-1----:R-:W1:Y:S01]  /*0180*/  MUFU.RCP R11, R13 ;  /* 0x0000000d000b7308 */ /* 0x002e620000001000 */
[----:B------:R-:W-:Y:S01]  /*0190*/  BSSY.RECONVERGENT B0, `(.L_x_71) ;  /* 0x000000f000007945 */ /* 0x000fe20003800200 */
[----:B-1----:R-:W-:-:S04]  /*01a0*/  FFMA R12, R11, -R13, 1 ;  /* 0x3f8000000b0c7423 */ /* 0x002fc8000000080d */
[----:B------:R-:W-:Y:S01]  /*01b0*/  FFMA R11, R11, R12, R11 ;  /* 0x0000000c0b0b7223 */ /* 0x000fe2000000000b */
[----:B--2---:R-:W-:-:S05]  /*01c0*/  IMAD R0, R3, R2, R0 ;  /* 0x0000000203007224 */ /* 0x004fca00078e0200 */
[----:B------:R-:W-:Y:S02]  /*01d0*/  I2FP.F32.U32 R2, R0 ;  /* 0x0000000000027245 */ /* 0x000fe40000201000 */
[----:B------:R-:W1:Y:S03]  /*01e0*/  LDC R0, c[0x0][0x390] ;  /* 0x0000e400ff007b82 */ /* 0x000e660000000800 */
[----:B0-----:R-:W-:-:S04]  /*01f0*/  FADD R2, R2, -UR6 ;  /* 0x8000000602027e21 */ /* 0x001fc80008000000 */
[----:B------:R-:W0:Y:S01]  /*0200*/  FCHK P0, R2, R13 ;  /* 0x0000000d02007302 */ /* 0x000e220000000000 */
[----:B------:R-:W-:-:S04]  /*0210*/  FFMA R3, R2, R11, RZ ;  /* 0x0000000b02037223 */ /* 0x000fc800000000ff */
[----:B------:R-:W-:-:S04]  /*0220*/  FFMA R12, R3, -R13, R2 ;  /* 0x8000000d030c7223 */ /* 0x000fc80000000002 */
[----:B------:R-:W-:Y:S01]  /*0230*/  FFMA R3, R11, R12, R3 ;  /* 0x0000000c0b037223 */ /* 0x000fe20000000003 */
[----:B0-----:R-:W-:Y:S06]  /*0240*/  @!P0 BRA `(.L_x_72) ;  /* 0x00000000000c8947 */ /* 0x001fec0003800000 */
[----:B------:R-:W-:-:S07]  /*0250*/  MOV R12, 0x270 ;  /* 0x00000270000c7802 */ /* 0x000fce0000000f00 */
[----:B-1----:R-:W-:Y:S05]  /*0260*/  CALL.REL.NOINC `($__internal_3_$__cuda_sm3x_div_rn_noftz_f32_slowpath) ;  /* 0x0000000000d87944 */ /* 0x002fea0003c00000 */
[----:B------:R-:W-:-:S07]  /*0270*/  IMAD.MOV.U32 R3, RZ, RZ, R2 ;  /* 0x000000ffff037224 */ /* 0x000fce00078e0002 */
.L_x_72:
[----:B------:R-:W-:Y:S05]  /*0280*/  BSYNC.RECONVERGENT B0 ;  /* 0x0000000000007941 */ /* 0x000fea0003800200 */
.L_x_71:
[----:B------:R-:W0:Y:S01]  /*0290*/  LDCU.64 UR6, c[0x0][0x3b0] ;  /* 0x00007600ff0677ac */ /* 0x000e220008000a00 */
[----:B------:R-:W2:Y:S01]  /*02a0*/  F2I.U32.TRUNC.NTZ R3, R3 ;  /* 0x0000000300037305 */ /* 0x000ea2000020f000 */
[----:B------:R-:W3:Y:S01]  /*02b0*/  LDC R14, c[0x0][0x390] ;  /* 0x0000e400ff0e7b82 */ /* 0x000ee20000000800 */
[----:B0-----:R-:W-:Y:S01]  /*02c0*/  IADD3 R10, P0, PT, R10, UR6, RZ ;  /* 0x000000060a0a7c10 */ /* 0x001fe2000ff1e0ff */
[----:B------:R-:W0:Y:S03]  /*02d0*/  LDCU UR6, c[0x0][0x388] ;  /* 0x00007100ff0677ac */ /* 0x000e260008000800 */
[----:B------:R-:W-:-:S05]  /*02e0*/  IADD3.X R11, PT, PT, R16, UR7, RZ, P0, !PT ;  /* 0x00000007100b7c10 */ /* 0x000fca00087fe4ff */
[----:B--2---:R2:W-:Y:S04]  /*02f0*/  STG.E.U8 desc[UR4][R10.64], R3 ;  /* 0x000000030a007986 */ /* 0x0045e8000c101104 */
[----:B------:R-:W4:Y:S04]  /*0300*/  LDG.E.U8 R2, desc[UR4][R6.64+0x1] ;  /* 0x0000010406027981 */ /* 0x000f28000c1e1100 */
[----:B------:R-:W4:Y:S04]  /*0310*/  LDG.E.U8 R13, desc[UR4][R8.64] ;  /* 0x00000004080d7981 */ /* 0x000f28000c1e1100 */
[----:B------:R-:W4:Y:S01]  /*0320*/  LDG.E.U8 R12, desc[UR4][R4.64+0x1] ;  /* 0x00000104040c7981 */ /* 0x000f22000c1e1100 */
[----:B---3--:R-:W3:Y:S01]  /*0330*/  MUFU.RCP R15, R14 ;  /* 0x0000000e000f7308 */ /* 0x008ee20000001000 */
[----:B------:R-:W-:Y:S01]  /*0340*/  BSSY.RECONVERGENT B0, `(.L_x_73) ;  /* 0x000000e000007945 */ /* 0x000fe20003800200 */
[----:B----4-:R-:W-:-:S02]  /*0350*/  IMAD R2, R13, R12, R2 ;  /* 0x0000000c0d027224 */ /* 0x010fc400078e0202 */
[----:B---3--:R-:W-:-:S03]  /*0360*/  FFMA R12, R15, -R14, 1 ;  /* 0x3f8000000f0c7423 */ /* 0x008fc6000000080e */
[----:B------:R-:W-:-:S05]  /*0370*/  I2FP.F32.U32 R2, R2 ;  /* 0x0000000200027245 */ /* 0x000fca0000201000 */
[----:B0-----:R-:W-:Y:S01]  /*0380*/  FADD R13, R2, -UR6 ;  /* 0x80000006020d7e21 */ /* 0x001fe20008000000 */
[----:B------:R-:W-:-:S03]  /*0390*/  FFMA R2, R15, R12, R15 ;  /* 0x0000000c0f027223 */ /* 0x000fc6000000000f */
[----:B------:R-:W0:Y:S01]  /*03a0*/  FCHK P0, R13, R14 ;  /* 0x0000000e0d007302 */ /* 0x000e220000000000 */
[----:B------:R-:W-:-:S04]  /*03b0*/  FFMA R12, R2, R13, RZ ;  /* 0x0000000d020c7223 */ /* 0x000fc800000000ff */
[----:B--2---:R-:W-:-:S04]  /*03c0*/  FFMA R3, R12, -R14, R13 ;  /* 0x8000000e0c037223 */ /* 0x004fc8000000000d */
[----:B------:R-:W-:Y:S01]  /*03d0*/  FFMA R2, R2, R3, R12 ;  /* 0x0000000302027223 */ /* 0x000fe2000000000c */
[----:B0-----:R-:W-:Y:S06]  /*03e0*/  @!P0 BRA `(.L_x_74) ;  /* 0x00000000000c8947 */ /* 0x001fec0003800000 */
[----:B------:R-:W-:Y:S01]  /*03f0*/  IMAD.MOV.U32 R2, RZ, RZ, R13 ;  /* 0x000000ffff027224 */ /* 0x000fe200078e000d */
[----:B------:R-:W-:-:S07]  /*0400*/  MOV R12, 0x420 ;  /* 0x00000420000c7802 */ /* 0x000fce0000000f00 */
[----:B-1----:R-:W-:Y:S05]  /*0410*/  CALL.REL.NOINC `($__internal_3_$__cuda_sm3x_div_rn_noftz_f32_slowpath) ;  /* 0x00000000006c7944 */ /* 0x002fea0003c00000 */
.L_x_74:
[----:B------:R-:W-:Y:S05]  /*0420*/  BSYNC.RECONVERGENT B0 ;  /* 0x0000000000007941 */ /* 0x000fea0003800200 */
.L_x_73:
[----:B------:R-:W0:Y:S01]  /*0430*/  F2I.U32.TRUNC.NTZ R3, R2 ;  /* 0x0000000200037305 */ /* 0x000e22000020f000 */
[----:B------:R-:W2:Y:S01]  /*0440*/  LDC R14, c[0x0][0x390] ;  /* 0x0000e400ff0e7b82 */ /* 0x000ea20000000800 */
[----:B------:R-:W3:Y:S01]  /*0450*/  LDCU UR6, c[0x0][0x38c] ;  /* 0x00007180ff0677ac */ /* 0x000ee20008000800 */
[----:B0-----:R0:W-:Y:S04]  /*0460*/  STG.E.U8 desc[UR4][R10.64+0x1], R3 ;  /* 0x000001030a007986 */ /* 0x0011e8000c101104 */
[----:B------:R-:W4:Y:S04]  /*0470*/  LDG.E.U8 R6, desc[UR4][R6.64+0x2] ;  /* 0x0000020406067981 */ /* 0x000f28000c1e1100 */
[----:B------:R-:W4:Y:S04]  /*0480*/  LDG.E.U8 R9, desc[UR4][R8.64] ;  /* 0x0000000408097981 */ /* 0x000f28000c1e1100 */
[----:B------:R-:W4:Y:S01]  /*0490*/  LDG.E.U8 R4, desc[UR4][R4.64+0x2] ;  /* 0x0000020404047981 */ /* 0x000f22000c1e1100 */
[----:B--2---:R-:W2:Y:S01]  /*04a0*/  MUFU.RCP R15, R14 ;  /* 0x0000000e000f7308 */ /* 0x004ea20000001000 */
[----:B------:R-:W-:Y:S01]  /*04b0*/  BSSY.RECONVERGENT B0, `(.L_x_75) ;  /* 0x000000e000007945 */ /* 0x000fe20003800200 */
[----:B--2---:R-:W-:-:S04]  /*04c0*/  FFMA R16, R15, -R14, 1 ;  /* 0x3f8000000f107423 */ /* 0x004fc8000000080e */
[----:B------:R-:W-:Y:S01]  /*04d0*/  FFMA R2, R15, R16, R15 ;  /* 0x000000100f027223 */ /* 0x000fe2000000000f */
[----:B----4-:R-:W-:-:S05]  /*04e0*/  IMAD R12, R9, R4, R6 ;  /* 0x00000004090c7224 */ /* 0x010fca00078e0206 */
[----:B------:R-:W-:-:S05]  /*04f0*/  I2FP.F32.U32 R12, R12 ;  /* 0x0000000c000c7245 */ /* 0x000fca0000201000 */
[----:B---3--:R-:W-:-:S04]  /*0500*/  FADD R13, R12, -UR6 ;  /* 0x800000060c0d7e21 */ /* 0x008fc80008000000 */
[----:B------:R-:W2:Y:S01]  /*0510*/  FCHK P0, R13, R14 ;  /* 0x0000000e0d007302 */ /* 0x000ea20000000000 */
[----:B------:R-:W-:-:S04]  /*0520*/  FFMA R6, R2, R13, RZ ;  /* 0x0000000d02067223 */ /* 0x000fc800000000ff */
[----:B0-----:R-:W-:-:S04]  /*0530*/  FFMA R3, R6, -R14, R13 ;  /* 0x8000000e06037223 */ /* 0x001fc8000000000d */
[----:B------:R-:W-:Y:S01]  /*0540*/  FFMA R2, R2, R3, R6 ;  /* 0x0000000302027223 */ /* 0x000fe20000000006 */
[----:B--2---:R-:W-:Y:S06]  /*0550*/  @!P0 BRA `(.L_x_76) ;  /* 0x00000000000c8947 */ /* 0x004fec0003800000 */
[----:B------:R-:W-:Y:S01]  /*0560*/  IMAD.MOV.U32 R2, RZ, RZ, R13 ;  /* 0x000000ffff027224 */ /* 0x000fe200078e000d */
[----:B------:R-:W-:-:S07]  /*0570*/  MOV R12, 0x590 ;  /* 0x00000590000c7802 */ /* 0x000fce0000000f00 */
[----:B-1----:R-:W-:Y:S05]  /*0580*/  CALL.REL.NOINC `($__internal_3_$__cuda_sm3x_div_rn_noftz_f32_slowpath) ;  /* 0x0000000000107944 */ /* 0x002fea0003c00000 */
.L_x_76:
[----:B------:R-:W-:Y:S05]  /*0590*/  BSYNC.RECONVERGENT B0 ;  /* 0x0000000000007941 */ /* 0x000fea0003800200 */
.L_x_75:
[----:B------:R-:W0:Y:S02]  /*05a0*/  F2I.U32.TRUNC.NTZ R3, R2 ;  /* 0x0000000200037305 */ /* 0x000e24000020f000 */
[----:B0-----:R-:W-:Y:S01]  /*05b0*/  STG.E.U8 desc[UR4][R10.64+0x2], R3 ;  /* 0x000002030a007986 */ /* 0x001fe2000c101104 */
[----:B------:R-:W-:Y:S05]  /*05c0*/  EXIT ;  /* 0x000000000000794d */ /* 0x000fea0003800000 */
        .weak           $__internal_3_$__cuda_sm3x_div_rn_noftz_f32_slowpath
        .type           $__internal_3_$__cuda_sm3x_div_rn_noftz_f32_slowpath,@function
        .size           $__internal_3_$__cuda_sm3x_div_rn_noftz_f32_slowpath,(.L_x_127 - $__internal_3_$__cuda_sm3x_div_rn_noftz_f32_slowpath)
$__internal_3_$__cuda_sm3x_div_rn_noftz_f32_slowpath:
[----:B------:R-:W-:Y:S01]  /*05d0*/  SHF.R.U32.HI R3, RZ, 0x17, R0 ;  /* 0x00000017ff037819 */ /* 0x000fe20000011600 */
[----:B------:R-:W-:Y:S01]  /*05e0*/  BSSY.RECONVERGENT B1, `(.L_x_77) ;  /* 0x0000063000017945 */ /* 0x000fe20003800200 */
[----:B------:R-:W-:Y:S01]  /*05f0*/  SHF.R.U32.HI R13, RZ, 0x17, R2 ;  /* 0x00000017ff0d7819 */ /* 0x000fe20000011602 */
        /* <DEDUP_REMOVED lines=15> */
[----:B------:R-:W-:Y:S02]  /*06f0*/  FSETP.NEU.FTZ.AND P2, PT, |R2|, +INF , PT ;  /* 0x7f8000000200780b */ /* 0x000fe40003f5d200 */
        /* <DEDUP_REMOVED lines=16> */
.L_x_78:
        /* <DEDUP_REMOVED lines=30> */
[C---:B------:R-:W-:Y:S01]  /*09e0*/  VIADD R18, R17.reuse, 0x20 ;  /* 0x0000002011127836 */ /* 0x040fe20000000000 */
[C---:B------:R-:W-:Y:S02]  /*09f0*/  ISETP.NE.AND P2, PT, R17.reuse, RZ, PT ;  /* 0x000000ff1100720c */ /* 0x040fe40003f45270 */
[----:B------:R-:W-:Y:S02]  /*0a00*/  ISETP.NE.AND P1, PT, R17, RZ, PT ;  /* 0x000000ff1100720c */ /* 0x000fe40003f25270 */
[----:B------:R-:W-:Y:S01]  /*0a10*/  LOP3.LUT R13, R3, 0x7fffff, RZ, 0xc0, !PT ;  /* 0x007fffff030d7812 */ /* 0x000fe200078ec0ff */
[CCC-:B------:R-:W-:Y:S01]  /*0a20*/  FFMA.RP R3, R15.reuse, R19.reuse, R14.reuse ;  /* 0x000000130f037223 */ /* 0x1c0fe2000000800e */
[----:B------:R-:W-:Y:S01]  /*0a30*/  FFMA.RM R14, R15, R19, R14 ;  /* 0x000000130f0e7223 */ /* 0x000fe2000000400e */
[----:B------:R-:W-:Y:S01]  /*0a40*/  IMAD.MOV R15, RZ, RZ, -R17 ;  /* 0x000000ffff0f7224 */ /* 0x000fe200078e0a11 */
[----:B------:R-:W-:-:S03]  /*0a50*/  LOP3.LUT R13, R13, 0x800000, RZ, 0xfc, !PT ;  /* 0x008000000d0d7812 */ /* 0x000fc600078efcff */
        /* <DEDUP_REMOVED lines=13> */
.L_x_85:
[----:B------:R-:W-:-:S04]  /*0b30*/  LOP3.LUT R2, R2, 0x80000000, RZ, 0xc0, !PT ;  /* 0x8000000002027812 */ /* 0x000fc800078ec0ff */
[----:B------:R-:W-:Y:S01]  /*0b40*/  LOP3.LUT R2, R2, 0x7f800000, RZ, 0xfc, !PT ;  /* 0x7f80000002027812 */ /* 0x000fe200078efcff */
[----:B------:R-:W-:Y:S06]  /*0b50*/  BRA `(.L_x_86) ;  /* 0x0000000000047947 */ /* 0x000fec0003800000 */
.L_x_84:
[----:B------:R-:W-:-:S07]  /*0b60*/  IMAD R2, R18, 0x800000, R2 ;  /* 0x0080000012027824 */ /* 0x000fce00078e0202 */
.L_x_86:
[----:B------:R-:W-:Y:S05]  /*0b70*/  BSYNC.RECONVERGENT B2 ;  /* 0x0000000000027941 */ /* 0x000fea0003800200 */
.L_x_83:
[----:B------:R-:W-:Y:S05]  /*0b80*/  BRA `(.L_x_87) ;  /* 0x0000000000207947 */ /* 0x000fea0003800000 */
.L_x_82:
[----:B------:R-:W-:-:S04]  /*0b90*/  LOP3.LUT R2, R15, 0x80000000, R2, 0x48, !PT ;  /* 0x800000000f027812 */ /* 0x000fc800078e4802 */
[----:B------:R-:W-:Y:S01]  /*0ba0*/  LOP3.LUT R2, R2, 0x7f800000, RZ, 0xfc, !PT ;  /* 0x7f80000002027812 */ /* 0x000fe200078efcff */
[----:B------:R-:W-:Y:S06]  /*0bb0*/  BRA `(.L_x_87) ;  /* 0x0000000000147947 */ /* 0x000fec0003800000 */
.L_x_81:
[----:B------:R-:W-:Y:S01]  /*0bc0*/  LOP3.LUT R2, R15, 0x80000000, R2, 0x48, !PT ;  /* 0x800000000f027812 */ /* 0x000fe200078e4802 */
[----:B------:R-:W-:Y:S06]  /*0bd0*/  BRA `(.L_x_87) ;  /* 0x00000000000c7947 */ /* 0x000fec0003800000 */
.L_x_80:
[----:B------:R-:W0:Y:S01]  /*0be0*/  MUFU.RSQ R2, -QNAN ;  /* 0xffc0000000027908 */ /* 0x000e220000001400 */
[----:B------:R-:W-:Y:S05]  /*0bf0*/  BRA `(.L_x_87) ;  /* 0x0000000000047947 */ /* 0x000fea0003800000 */
.L_x_79:
[----:B------:R-:W-:-:S07]  /*0c00*/  FADD.FTZ R2, R2, R0 ;  /* 0x0000000002027221 */ /* 0x000fce0000010000 */
.L_x_87:
[----:B------:R-:W-:Y:S05]  /*0c10*/  BSYNC.RECONVERGENT B1 ;  /* 0x0000000000017941 */ /* 0x000fea0003800200 */
.L_x_77:
[----:B------:R-:W-:-:S04]  /*0c20*/  IMAD.MOV.U32 R13, RZ, RZ, 0x0 ;  /* 0x00000000ff0d7424 */ /* 0x000fc800078e00ff */
[----:B0-----:R-:W-:Y:S05]  /*0c30*/  RET.REL.NODEC R12 `(grad_sdf_sphere) ;  /* 0xfffffff00cf07950 */ /* 0x001fea0003c3ffff */
.L_x_88:
        /* <DEDUP_REMOVED lines=12> */
.L_x_127:


//--------------------- .text.sdf_sphere          --------------------------
	.section	.text.sdf_sphere,"ax",@progbits
	.align	128
        .global         sdf_sphere
        .type           sdf_sphere,@function
        .size           sdf_sphere,(.L_x_128 - sdf_sphere)
        .other          sdf_sphere,@"STO_CUDA_ENTRY STV_DEFAULT"
sdf_sphere:
.text.sdf_sphere:
        /* <DEDUP_REMOVED lines=10> */
[----:B------:R-:W-:Y:S01]  /*00a0*/  SHF.R.S32.HI R14, RZ, 0x1f, R2 ;  /* 0x0000001fff0e7819 */ /* 0x000fe20000011402 */
[----:B------:R-:W1:Y:S03]  /*00b0*/  LDCU.64 UR6, c[0x0][0x398] ;  /* 0x00007300ff0677ac */ /* 0x000e660008000a00 */
[----:B------:R-:W-:Y:S01]  /*00c0*/  SHF.R.S32.HI R0, RZ, 0x1f, R6 ;  /* 0x0000001fff007819 */ /* 0x000fe20000011406 */
[----:B------:R-:W2:Y:S01]  /*00d0*/  LDCU.64 UR4, c[0x0][0x358] ;  /* 0x00006b00ff0477ac */ /* 0x000ea20008000a00 */
[----:B0-----:R-:W-:Y:S02]  /*00e0*/  IADD3 R8, P1, PT, R2, UR10, RZ ;  /* 0x0000000a02087c10 */ /* 0x001fe4000ff3e0ff */
[C---:B-1----:R-:W-:Y:S01]  /*00f0*/  IADD3 R4, P0, PT, R6.reuse, UR6, RZ ;  /* 0x0000000606047c10 */ /* 0x042fe2000ff1e0ff */
[----:B------:R-:W0:Y:S01]  /*0100*/  LDCU UR6, c[0x0][0x384] ;  /* 0x00007080ff0677ac */ /* 0x000e220008000800 */
[----:B------:R-:W-:-:S02]  /*0110*/  IADD3 R6, P2, PT, R6, UR8, RZ ;  /* 0x0000000806067c10 */ /* 0x000fc4000ff5e0ff */
[----:B------:R-:W-:Y:S02]  /*0120*/  IADD3.X R9, PT, PT, R14, UR11, RZ, P1, !PT ;  /* 0x0000000b0e097c10 */ /* 0x000fe40008ffe4ff */
[C---:B------:R-:W-:Y:S02]  /*0130*/  IADD3.X R5, PT, PT, R0.reuse, UR7, RZ, P0, !PT ;  /* 0x0000000700057c10 */ /* 0x040fe400087fe4ff */
[----:B------:R-:W-:Y:S01]  /*0140*/  IADD3.X R7, PT, PT, R0, UR9, RZ, P2, !PT ;  /* 0x0000000900077c10 */ /* 0x000fe200097fe4ff */
[----:B------:R-:W1:Y:S01]  /*0150*/  LDCU.64 UR8, c[0x0][0x388] ;  /* 0x00007100ff0877ac */ /* 0x000e620008000a00 */
[----:B--2---:R-:W2:Y:S04]  /*0160*/  LDG.E.U8 R9, desc[UR4][R8.64] ;  /* 0x0000000408097981 */ /* 0x004ea8000c1e1100 */
[----:B------:R-:W2:Y:S04]  /*0170*/  LDG.E.U8 R10, desc[UR4][R4.64+0x1] ;  /* 0x00000104040a7981 */ /* 0x000ea8000c1e1100 */
[----:B------:R-:W2:Y:S04]  /*0180*/  LDG.E.U8 R11, desc[UR4][R6.64+0x1] ;  /* 0x00000104060b7981 */ /* 0x000ea8000c1e1100 */
[----:B------:R-:W3:Y:S04]  /*0190*/  LDG.E.U8 R0, desc[UR4][R4.64] ;  /* 0x0000000404007981 */ /* 0x000ee8000c1e1100 */
[----:B------:R-:W3:Y:S04]  /*01a0*/  LDG.E.U8 R3, desc[UR4][R6.64] ;  /* 0x0000000406037981 */ /* 0x000ee8000c1e1100 */
[----:B------:R-:W4:Y:S04]  /*01b0*/  LDG.E.U8 R12, desc[UR4][R4.64+0x2] ;  /* 0x00000204040c7981 */ /* 0x000f28000c1e1100 */
[----:B------:R-:W4:Y:S01]  /*01c0*/  LDG.E.U8 R13, desc[UR4][R6.64+0x2] ;  /* 0x00000204060d7981 */ /* 0x000f22000c1e1100 */
[----:B------:R-:W-:Y:S01]  /*01d0*/  BSSY.RECONVERGENT B0, `(.L_x_89) ;  /* 0x0000019000007945 */ /* 0x000fe20003800200 */
[----:B--2---:R-:W-:-:S05]  /*01e0*/  IMAD R10, R9, R11, R10 ;  /* 0x0000000b090a7224 */ /* 0x004fca00078e020a */
[----:B------:R-:W-:Y:S01]  /*01f0*/  I2FP.F32.U32 R10, R10 ;  /* 0x0000000a000a7245 */ /* 0x000fe20000201000 */
[----:B---3--:R-:W-:-:S04]  /*0200*/  IMAD R0, R9, R3, R0 ;  /* 0x0000000309007224 */ /* 0x008fc800078e0200 */
[----:B-1----:R-:W-:Y:S01]  /*0210*/  FADD R10, R10, -UR8 ;  /* 0x800000080a0a7e21 */ /* 0x002fe20008000000 */
[----:B------:R-:W-:-:S03]  /*0220*/  I2FP.F32.U32 R0, R0 ;  /* 0x0000000000007245 */ /* 0x000fc60000201000 */
[----:B------:R-:W-:Y:S01]  /*0230*/  FMUL R3, R10, R10 ;  /* 0x0000000a0a037220 */ /* 0x000fe20000400000 */
[----:B----4-:R-:W-:Y:S02]  /*0240*/  IMAD R12, R9, R13, R12 ;  /* 0x0000000d090c7224 */ /* 0x010fe400078e020c */
[----:B0-----:R-:W-:-:S03]  /*0250*/  FADD R0, R0, -UR6 ;  /* 0x8000000600007e21 */ /* 0x001fc60008000000 */
[----:B------:R-:W-:Y:S01]  /*0260*/  I2FP.F32.U32 R12, R12 ;  /* 0x0000000c000c7245 */ /* 0x000fe20000201000 */
[----:B------:R-:W-:-:S04]  /*0270*/  FFMA R3, R0, R0, R3 ;  /* 0x0000000000037223 */ /* 0x000fc80000000003 */
[----:B------:R-:W-:-:S04]  /*0280*/  FADD R12, R12, -UR9 ;  /* 0x800000090c0c7e21 */ /* 0x000fc80008000000 */
[----:B------:R-:W-:-:S04]  /*0290*/  FFMA R0, R12, R12, R3 ;  /* 0x0000000c0c007223 */ /* 0x000fc80000000003 */
[----:B------:R0:W1:Y:S01]  /*02a0*/  MUFU.RSQ R3, R0 ;  /* 0x0000000000037308 */ /* 0x0000620000001400 */
[----:B------:R-:W-:-:S04]  /*02b0*/  IADD3 R4, PT, PT, R0, -0xd000000, RZ ;  /* 0xf300000000047810 */ /* 0x000fc80007ffe0ff */
[----:B------:R-:W-:-:S13]  /*02c0*/  ISETP.GT.U32.AND P0, PT, R4, 0x727fffff, PT ;  /* 0x727fffff0400780c */ /* 0x000fda0003f04070 */
[----:B01----:R-:W-:Y:S05]  /*02d0*/  @!P0 BRA `(.L_x_90) ;  /* 0x0000000000108947 */ /* 0x003fea0003800000 */
[----:B------:R-:W-:-:S07]  /*02e0*/  MOV R8, 0x300 ;  /* 0x0000030000087802 */ /* 0x000fce0000000f00 */
[----:B------:R-:W-:Y:S05]  /*02f0*/  CALL.REL.NOINC `($__internal_4_$__cuda_sm20_sqrt_rn_f32_slowpath) ;  /* 0x00000000003c7944 */ /* 0x000fea0003c00000 */
[----:B------:R-:W-:Y:S01]  /*0300*/  MOV R0, R3 ;  /* 0x0000000300007202 */ /* 0x000fe20000000f00 */
[----:B------:R-:W-:Y:S06]  /*0310*/  BRA `(.L_x_91) ;  /* 0x0000000000107947 */ /* 0x000fec0003800000 */
.L_x_90:
[----:B------:R-:W-:Y:S01]  /*0320*/  FMUL.FTZ R5, R0, R3 ;  /* 0x0000000300057220 */ /* 0x000fe20000410000 */
[----:B------:R-:W-:-:S03]  /*0330*/  FMUL.FTZ R3, R3, 0.5 ;  /* 0x3f00000003037820 */ /* 0x000fc60000410000 */
[----:B------:R-:W-:-:S04]  /*0340*/  FFMA R0, -R5, R5, R0 ;  /* 0x0000000505007223 */ /* 0x000fc80000000100 */
[----:B------:R-:W-:-:S07]  /*0350*/  FFMA R0, R0, R3, R5 ;  /* 0x0000000300007223 */ /* 0x000fce0000000005 */
.L_x_91:
[----:B------:R-:W-:Y:S05]  /*0360*/  BSYNC.RECONVERGENT B0 ;  /* 0x0000000000007941 */ /* 0x000fea0003800200 */
.L_x_89:
[----:B------:R-:W0:Y:S01]  /*0370*/  LDCU UR6, c[0x0][0x390] ;  /* 0x00007200ff0677ac */ /* 0x000e220008000800 */
[----:B------:R-:W1:Y:S01]  /*0380*/  LDCU.64 UR8, c[0x0][0x3b0] ;  /* 0x00007600ff0877ac */ /* 0x000e620008000a00 */
[----:B0-----:R-:W-:-:S04]  /*0390*/  FADD R0, R0, -UR6 ;  /* 0x8000000600007e21 */ /* 0x001fc80008000000 */
[----:B------:R-:W0:Y:S01]  /*03a0*/  F2I.U32.TRUNC.NTZ R5, R0 ;  /* 0x0000000000057305 */ /* 0x000e22000020f000 */
[----:B-1----:R-:W-:-:S04]  /*03b0*/  IADD3 R2, P0, PT, R2, UR8, RZ ;  /* 0x0000000802027c10 */ /* 0x002fc8000ff1e0ff */
[----:B------:R-:W-:-:S05]  /*03c0*/  IADD3.X R3, PT, PT, R14, UR9, RZ, P0, !PT ;  /* 0x000000090e037c10 */ /* 0x000fca00087fe4ff */
[----:B0-----:R-:W-:Y:S01]  /*03d0*/  STG.E.U8 desc[UR4][R2.64], R5 ;  /* 0x0000000502007986 */ /* 0x001fe2000c101104 */
[----:B------:R-:W-:Y:S05]  /*03e0*/  EXIT ;  /* 0x000000000000794d */ /* 0x000fea0003800000 */
        .weak           $__internal_4_$__cuda_sm20_sqrt_rn_f32_slowpath
        .type           $__internal_4_$__cuda_sm20_sqrt_rn_f32_slowpath,@function
        .size           $__internal_4_$__cuda_sm20_sqrt_rn_f32_slowpath,(.L_x_128 - $__internal_4_$__cuda_sm20_sqrt_rn_f32_slowpath)
$__internal_4_$__cuda_sm20_sqrt_rn_f32_slowpath:
[----:B------:R-:W-:-:S13]  /*03f0*/  LOP3.LUT P0, RZ, R0, 0x7fffffff, RZ, 0xc0, !PT ;  /* 0x7fffffff00ff7812 */ /* 0x000fda000780c0ff */
[----:B------:R-:W-:Y:S01]  /*0400*/  @!P0 MOV R3, R0 ;  /* 0x0000000000038202 */ /* 0x000fe20000000f00 */
[----:B------:R-:W-:Y:S06]  /*0410*/  @!P0 BRA `(.L_x_92) ;  /* 0x0000000000408947 */ /* 0x000fec0003800000 */
[----:B------:R-:W-:-:S13]  /*0420*/  FSETP.GEU.FTZ.AND P0, PT, R0, RZ, PT ;  /* 0x000000ff0000720b */ /* 0x000fda0003f1e000 */
[----:B------:R-:W-:Y:S01]  /*0430*/  @!P0 MOV R3, 0x7fffffff ;  /* 0x7fffffff00038802 */ /* 0x000fe20000000f00 */
[----:B------:R-:W-:Y:S06]  /*0440*/  @!P0 BRA `(.L_x_92) ;  /* 0x0000000000348947 */ /* 0x000fec0003800000 */
[----:B------:R-:W-:-:S13]  /*0450*/  FSETP.GTU.FTZ.AND P0, PT, |R0|, +INF , PT ;  /* 0x7f8000000000780b */ /* 0x000fda0003f1c200 */
[----:B------:R-:W-:Y:S01]  /*0460*/  @P0 FADD.FTZ R3, R0, 1 ;  /* 0x3f80000000030421 */ /* 0x000fe20000010000 */
[----:B------:R-:W-:Y:S06]  /*0470*/  @P0 BRA `(.L_x_92) ;  /* 0x0000000000280947 */ /* 0x000fec0003800000 */
[----:B------:R-:W-:-:S13]  /*0480*/  FSETP.NEU.FTZ.AND P0, PT, |R0|, +INF , PT ;  /* 0x7f8000000000780b */ /* 0x000fda0003f1d200 */
[----:B------:R-:W-:-:S04]  /*0490*/  @P0 FFMA R4, R0, 1.84467440737095516160e+19, RZ ;  /* 0x5f80000000040823 */ /* 0x000fc800000000ff */
[----:B------:R-:W0:Y:S02]  /*04a0*/  @P0 MUFU.RSQ R3, R4 ;  /* 0x0000000400030308 */ /* 0x000e240000001400 */
[----:B0-----:R-:W-:Y:S01]  /*04b0*/  @P0 FMUL.FTZ R5, R4, R3 ;  /* 0x0000000304050220 */ /* 0x001fe20000410000 */
[----:B------:R-:W-:Y:S01]  /*04c0*/  @P0 FMUL.FTZ R7, R3, 0.5 ;  /* 0x3f00000003070820 */ /* 0x000fe20000410000 */
[----:B------:R-:W-:Y:S02]  /*04d0*/  @!P0 MOV R3, R0 ;  /* 0x0000000000038202 */ /* 0x000fe40000000f00 */
[----:B------:R-:W-:-:S04]  /*04e0*/  @P0 FADD.FTZ R6, -R5, -RZ ;  /* 0x800000ff05060221 */ /* 0x000fc80000010100 */
[----:B------:R-:W-:-:S04]  /*04f0*/  @P0 FFMA R6, R5, R6, R4 ;  /* 0x0000000605060223 */ /* 0x000fc80000000004 */
[----:B------:R-:W-:-:S04]  /*0500*/  @P0 FFMA R6, R6, R7, R5 ;  /* 0x0000000706060223 */ /* 0x000fc80000000005 */
[----:B------:R-:W-:-:S07]  /*0510*/  @P0 FMUL.FTZ R3, R6, 2.3283064365386962891e-10 ;  /* 0x2f80000006030820 */ /* 0x000fce0000410000 */
.L_x_92:
[----:B------:R-:W-:Y:S01]  /*0520*/  HFMA2 R5, -RZ, RZ, 0, 0 ;  /* 0x00000000ff057431 */ /* 0x000fe200000001ff */
[----:B------:R-:W-:-:S04]  /*0530*/  MOV R4, R8 ;  /* 0x0000000800047202 */ /* 0x000fc80000000f00 */
[----:B------:R-:W-:Y:S05]  /*0540*/  RET.REL.NODEC R4 `(sdf_sphere) ;  /* 0xfffffff804ac7950 */ /* 0x000fea0003c3ffff */
.L_x_93:
        /* <DEDUP_REMOVED lines=11> */
.L_x_128:


//--------------------- .text.test_norm_distrib_light_source --------------------------
	.section	.text.test_norm_distrib_light_source,"ax",@progbits
	.align	128
        .global         test_norm_distrib_light_source
        .type           test_norm_distrib_light_source,@function
        .size           test_norm_distrib_light_source,(.L_x_139 - test_norm_distrib_light_source)
        .other          test_norm_distrib_light_source,@"STO_CUDA_ENTRY STV_DEFAULT"
test_norm_distrib_light_source:
.text.test_norm_distrib_light_source:
[----:B------:R-:W-:Y:S01]  /*0000*/  LDC R1, c[0x0][0x37c] ;  /* 0x0000df00ff017b82 */ /* 0x000fe20000000800 */
[----:B------:R-:W0:Y:S07]  /*0010*/  S2R R2, SR_TID.Y ;  /* 0x0000000000027919 */ /* 0x000e2e0000002200 */
[----:B------:R-:W1:Y:S01]  /*0020*/  LDC R0, c[0x0][0x360] ;  /* 0x0000d800ff007b82 */ /* 0x000e620000000800 */
[----:B------:R-:W2:Y:S01]  /*0030*/  LDCU UR6, c[0x0][0x398] ;  /* 0x00007300ff0677ac */ /* 0x000ea20008000800 */
[----:B------:R-:W1:Y:S01]  /*0040*/  S2R R3, SR_TID.X ;  /* 0x0000000000037919 */ /* 0x000e620000002100 */
[----:B------:R-:W3:Y:S05]  /*0050*/  LDCU UR7, c[0x0][0x394] ;  /* 0x00007280ff0777ac */ /* 0x000eea0008000800 */
[----:B------:R-:W0:Y:S08]  /*0060*/  S2UR UR5, SR_CTAID.Y ;  /* 0x00000000000579c3 */ /* 0x000e300000002600 */
[----:B------:R-:W0:Y:S08]  /*0070*/  LDC R5, c[0x0][0x364] ;  /* 0x0000d900ff057b82 */ /* 0x000e300000000800 */
[----:B------:R-:W1:Y:S01]  /*0080*/  S2UR UR4, SR_CTAID.X ;  /* 0x00000000000479c3 */ /* 0x000e620000002500 */
[----:B0-----:R-:W-:-:S05]  /*0090*/  IMAD R5, R5, UR5, R2 ;  /* 0x0000000505057c24 */ /* 0x001fca000f8e0202 */
[----:B--2---:R-:W-:Y:S01]  /*00a0*/  ISETP.GE.AND P0, PT, R5, UR6, PT ;  /* 0x0000000605007c0c */ /* 0x004fe2000bf06270 */
[----:B-1----:R-:W-:-:S05]  /*00b0*/  IMAD R0, R0, UR4, R3 ;  /* 0x0000000400007c24 */ /* 0x002fca000f8e0203 */
[----:B---3--:R-:W-:-:S13]  /*00c0*/  ISETP.GE.OR P0, PT, R0, UR7, P0 ;  /* 0x0000000700007c0c */ /* 0x008fda0008706670 */
[----:B------:R-:W-:Y:S05]  /*00d0*/  @P0 EXIT ;  /* 0x000000000000094d */ /* 0x000fea0003800000 */
[----:B------:R-:W0:Y:S02]  /*00e0*/  LDC R6, c[0x0][0x390] ;  /* 0x0000e400ff067b82 */ /* 0x000e240000000800 */
[----:B0-----:R-:W-:-:S13]  /*00f0*/  ISETP.GE.AND P0, PT, R6, 0x1, PT ;  /* 0x000000010600780c */ /* 0x001fda0003f06270 */
[----:B------:R-:W-:Y:S05]  /*0100*/  @!P0 EXIT ;  /* 0x000000000000894d */ /* 0x000fea0003800000 */
[----:B------:R-:W0:Y:S01]  /*0110*/  LDCU.64 UR4, c[0x0][0x388] ;  /* 0x00007100ff0477ac */ /* 0x000e220008000a00 */
[----:B------:R-:W-:Y:S01]  /*0120*/  IMAD R2, R5, UR7, R0 ;  /* 0x0000000705027c24 */ /* 0x000fe2000f8e0200 */
[C---:B------:R-:W-:Y:S02]  /*0130*/  ISETP.GE.U32.AND P1, PT, R6.reuse, 0x8, PT ;  /* 0x000000080600780c */ /* 0x040fe40003f26070 */
[----:B------:R-:W-:Y:S01]  /*0140*/  LOP3.LUT R12, R6, 0x7, RZ, 0xc0, !PT ;  /* 0x00000007060c7812 */ /* 0x000fe200078ec0ff */
[----:B------:R-:W1:Y:S01]  /*0150*/  LDCU.64 UR6, c[0x0][0x358] ;  /* 0x00006b00ff0677ac */ /* 0x000e620008000a00 */
[----:B------:R-:W-:Y:S02]  /*0160*/  LEA R3, R2, R2, 0x1 ;  /* 0x0000000202037211 */ /* 0x000fe400078e08ff */
[----:B------:R-:W-:Y:S01]  /*0170*/  I2FP.F32.U32 R4, R5 ;  /* 0x0000000500047245 */ /* 0x000fe20000201000 */
[----:B------:R-:W-:Y:S01]  /*0180*/  HFMA2 R5, -RZ, RZ, 0, 0 ;  /* 0x00000000ff057431 */ /* 0x000fe200000001ff */
[----:B------:R-:W-:-:S02]  /*0190*/  ISETP.NE.AND P0, PT, R12, RZ, PT ;  /* 0x000000ff0c00720c */ /* 0x000fc40003f05270 */
[----:B------:R-:W-:Y:S02]  /*01a0*/  I2FP.F32.S32 R0, R0 ;  /* 0x0000000000007245 */ /* 0x000fe40000201400 */
[----:B0-----:R-:W-:-:S04]  /*01b0*/  IADD3 R2, P2, PT, R3, UR4, RZ ;  /* 0x0000000403027c10 */ /* 0x001fc8000ff5e0ff */
[----:B------:R-:W-:Y:S01]  /*01c0*/  LEA.HI.X.SX32 R3, R3, UR5, 0x1, P2 ;  /* 0x0000000503037c11 */ /* 0x000fe200090f0eff */
[----:B-1----:R-:W-:Y:S08]  /*01d0*/  @!P1 BRA `(.L_x_94) ;  /* 0x00000004007c9947 */ /* 0x002ff00003800000 */
[----:B------:R-:W0:Y:S01]  /*01e0*/  LDCU.64 UR4, c[0x0][0x380] ;  /* 0x00007000ff0477ac */ /* 0x000e220008000a00 */
[----:B------:R-:W-:-:S04]  /*01f0*/  LOP3.LUT R5, R6, 0x7ffffff8, RZ, 0xc0, !PT ;  /* 0x7ffffff806057812 */ /* 0x000fc800078ec0ff */
[----:B------:R-:W-:Y:S01]  /*0200*/  IADD3 R8, PT, PT, -R5, RZ, RZ ;  /* 0x000000ff05087210 */ /* 0x000fe20007ffe1ff */
[----:B0-----:R-:W-:-:S04]  /*0210*/  UIADD3 UR4, UP0, UPT, UR4, 0x20, URZ ;  /* 0x0000002004047890 */ /* 0x001fc8000ff1e0ff */
[----:B------:R-:W-:Y:S02]  /*0220*/  UIADD3.X UR5, UPT, UPT, URZ, UR5, URZ, UP0, !UPT ;  /* 0x00000005ff057290 */ /* 0x000fe400087fe4ff */
[----:B------:R-:W-:-:S04]  /*0230*/  MOV R6, UR4 ;  /* 0x0000000400067c02 */ /* 0x000fc80008000f00 */
[----:B------:R-:W-:-:S07]  /*0240*/  MOV R7, UR5 ;  /* 0x0000000500077c02 */ /* 0x000fce0008000f00 */
.L_x_95:
[----:B------:R-:W2:Y:S04]  /*0250*/  LDG.E R11, desc[UR6][R6.64+-0x1c] ;  /* 0xffffe406060b7981 */ /* 0x000ea8000c1e1900 */
[----:B0-----:R-:W3:Y:S01]  /*0260*/  LDG.E R9, desc[UR6][R6.64+-0x20] ;  /* 0xffffe00606097981 */ /* 0x001ee2000c1e1900 */
[----:B------:R-:W-:Y:S01]  /*0270*/  MOV R13, 0xff ;  /* 0x000000ff000d7802 */ /* 0x000fe20000000f00 */
[----:B--2---:R-:W-:Y:S01]  /*0280*/  FADD R11, -R4, R11 ;  /* 0x0000000b040b7221 */ /* 0x004fe20000000100 */
[----:B---3--:R-:W-:-:S03]  /*0290*/  FADD R9, -R0, R9 ;  /* 0x0000000900097221 */ /* 0x008fc60000000100 */
[----:B------:R-:W-:-:S04]  /*02a0*/  FMUL R10, R11, R11 ;  /* 0x0000000b0b0a7220 */ /* 0x000fc80000400000 */
[----:B------:R-:W-:-:S05]  /*02b0*/  FFMA R10, R9, R9, R10 ;  /* 0x00000009090a7223 */ /* 0x000fca000000000a */
[----:B------:R-:W-:-:S13]  /*02c0*/  FSETP.GEU.AND P1, PT, R10, 5, PT ;  /* 0x40a000000a00780b */ /* 0x000fda0003f2e000 */
[----:B------:R0:W-:Y:S04]  /*02d0*/  @!P1 STG.E.U8 desc[UR6][R2.64], R13 ;  /* 0x0000000d02009986 */ /* 0x0001e8000c101106 */
[----:B------:R0:W-:Y:S04]  /*02e0*/  @!P1 STG.E.U8 desc[UR6][R2.64+0x1], R13 ;  /* 0x0000010d02009986 */ /* 0x0001e8000c101106 */
[----:B------:R0:W-:Y:S04]  /*02f0*/  @!P1 STG.E.U8 desc[UR6][R2.64+0x2], R13 ;  /* 0x0000020d02009986 */ /* 0x0001e8000c101106 */
[----:B------:R-:W2:Y:S04]  /*0300*/  LDG.E R11, desc[UR6][R6.64+-0x14] ;  /* 0xffffec06060b7981 */ /* 0x000ea8000c1e1900 */
[----:B------:R-:W3:Y:S01]  /*0310*/  LDG.E R9, desc[UR6][R6.64+-0x18] ;  /* 0xffffe80606097981 */ /* 0x000ee2000c1e1900 */
[----:B------:R-:W-:-:S02]  /*0320*/  HFMA2 R14, -RZ, RZ, 0, 1.5199184417724609375e-05 ;  /* 0x000000ffff0e7431 */ /* 0x000fc400000001ff */
        /* <DEDUP_REMOVED lines=60> */
[----:B------:R-:W-:-:S04]  /*06f0*/  IADD3 R8, PT, PT, R8, 0x8, RZ ;  /* 0x0000000808087810 */ /* 0x000fc80007ffe0ff */
[----:B------:R-:W-:Y:S01]  /*0700*/  ISETP.NE.AND P2, PT, R8, RZ, PT ;  /* 0x000000ff0800720c */ /* 0x000fe20003f45270 */
[----:B--2---:R-:W-:Y:S01]  /*0710*/  FADD R11, -R4, R11 ;  /* 0x0000000b040b7221 */ /* 0x004fe20000000100 */
[----:B---3--:R-:W-:-:S03]  /*0720*/  FADD R9, -R0, R9 ;  /* 0x0000000900097221 */ /* 0x008fc60000000100 */
[----:B------:R-:W-:-:S04]  /*0730*/  FMUL R10, R11, R11 ;  /* 0x0000000b0b0a7220 */ /* 0x000fc80000400000 */
[----:B------:R-:W-:Y:S01]  /*0740*/  FFMA R10, R9, R9, R10 ;  /* 0x00000009090a7223 */ /* 0x000fe2000000000a */
[----:B------:R-:W-:-:S04]  /*0750*/  MOV R9, 0xff ;  /* 0x000000ff00097802 */ /* 0x000fc80000000f00 */
[----:B------:R-:W-:-:S13]  /*0760*/  FSETP.GEU.AND P1, PT, R10, 5, PT ;  /* 0x40a000000a00780b */ /* 0x000fda0003f2e000 */
[----:B------:R0:W-:Y:S04]  /*0770*/  @!P1 STG.E.U8 desc[UR6][R2.64], R9 ;  /* 0x0000000902009986 */ /* 0x0001e8000c101106 */
[----:B------:R0:W-:Y:S04]  /*0780*/  @!P1 STG.E.U8 desc[UR6][R2.64+0x1], R9 ;  /* 0x0000010902009986 */ /* 0x0001e8000c101106 */
[----:B------:R0:W-:Y:S01]  /*0790*/  @!P1 STG.E.U8 desc[UR6][R2.64+0x2], R9 ;  /* 0x0000020902009986 */ /* 0x0001e2000c101106 */
[----:B------:R-:W-:-:S04]  /*07a0*/  IADD3 R6, P1, PT, R6, 0x40, RZ ;  /* 0x0000004006067810 */ /* 0x000fc80007f3e0ff */
[----:B------:R-:W-:Y:S01]  /*07b0*/  IADD3.X R7, PT, PT, RZ, R7, RZ, P1, !PT ;  /* 0x00000007ff077210 */ /* 0x000fe20000ffe4ff */
[----:B------:R-:W-:Y:S08]  /*07c0*/  @P2 BRA `(.L_x_95) ;  /* 0xfffffff800a02947 */ /* 0x000ff0000383ffff */
.L_x_94:
[----:B------:R-:W-:Y:S05]  /*07d0*/  @!P0 EXIT ;  /* 0x000000000000894d */ /* 0x000fea0003800000 */
[----:B------:R-:W0:Y:S01]  /*07e0*/  LDC R8, c[0x0][0x390] ;  /* 0x0000e400ff087b82 */ /* 0x000e220000000800 */
[----:B------:R-:W-:Y:S02]  /*07f0*/  ISETP.GE.U32.AND P1, PT, R12, 0x4, PT ;  /* 0x000000040c00780c */ /* 0x000fe40003f26070 */
[----:B0-----:R-:W-:-:S04]  /*0800*/  LOP3.LUT R13, R8, 0x3, RZ, 0xc0, !PT ;  /* 0x00000003080d7812 */ /* 0x001fc800078ec0ff */
[----:B------:R-:W-:-:S07]  /*0810*/  ISETP.NE.AND P0, PT, R13, RZ, PT ;  /* 0x000000ff0d00720c */ /* 0x000fce0003f05270 */
[----:B------:R-:W-:Y:S06]  /*0820*/  @!P1 BRA `(.L_x_96) ;  /* 0x0000000000c09947 */ /* 0x000fec0003800000 */
[----:B------:R-:W0:Y:S01]  /*0830*/  LDC.64 R6, c[0x0][0x380] ;  /* 0x0000e000ff067b82 */ /* 0x000e220000000a00 */
[----:B------:R-:W-:-:S05]  /*0840*/  SHF.L.U32 R10, R5, 0x1, RZ ;  /* 0x00000001050a7819 */ /* 0x000fca00000006ff */
[----:B0-----:R-:W-:-:S05]  /*0850*/  IMAD.WIDE.U32 R6, R10, 0x4, R6 ;  /* 0x000000040a067825 */ /* 0x001fca00078e0006 */
[----:B------:R-:W2:Y:S04]  /*0860*/  LDG.E R11, desc[UR6][R6.64+0x4] ;  /* 0x00000406060b7981 */ /* 0x000ea8000c1e1900 */
[----:B------:R-:W3:Y:S01]  /*0870*/  LDG.E R9, desc[UR6][R6.64] ;  /* 0x0000000606097981 */ /* 0x000ee2000c1e1900 */
[----:B------:R-:W-:Y:S02]  /*0880*/  HFMA2 R14, -RZ, RZ, 0, 1.5199184417724609375e-05 ;  /* 0x000000ffff0e7431 */ /* 0x000fe400000001ff */
        /* <DEDUP_REMOVED lines=31> */
[----:B------:R-:W-:Y:S01]  /*0a80*/  IADD3 R5, PT, PT, R10, 0x4, -R5 ;  /* 0x000000040a057810 */ /* 0x000fe20007ffe805 */
[----:B--2---:R-:W-:Y:S01]  /*0a90*/  FADD R11, -R4, R11 ;  /* 0x0000000b040b7221 */ /* 0x004fe20000000100 */
[----:B---3--:R-:W-:-:S03]  /*0aa0*/  FADD R9, -R0, R9 ;  /* 0x0000000900097221 */ /* 0x008fc60000000100 */
[----:B------:R-:W-:-:S04]  /*0ab0*/  FMUL R12, R11, R11 ;  /* 0x0000000b0b0c7220 */ /* 0x000fc80000400000 */
[----:B------:R-:W-:Y:S01]  /*0ac0*/  FFMA R12, R9, R9, R12 ;  /* 0x00000009090c7223 */ /* 0x000fe2000000000c */
[----:B------:R-:W-:-:S04]  /*0ad0*/  HFMA2 R9, -RZ, RZ, 0, 1.5199184417724609375e-05 ;  /* 0x000000ffff097431 */ /* 0x000fc800000001ff */
[----:B------:R-:W-:-:S13]  /*0ae0*/  FSETP.GEU.AND P1, PT, R12, 5, PT ;  /* 0x40a000000c00780b */ /* 0x000fda0003f2e000 */
[----:B------:R-:W-:-:S05]  /*0af0*/  @!P1 PRMT R7, R9, 0x7610, R7 ;  /* 0x0000761009079816 */ /* 0x000fca0000000007 */
[----:B------:R0:W-:Y:S04]  /*0b00*/  @!P1 STG.E.U8 desc[UR6][R2.64], R7 ;  /* 0x0000000702009986 */ /* 0x0001e8000c101106 */
[----:B------:R0:W-:Y:S04]  /*0b10*/  @!P1 STG.E.U8 desc[UR6][R2.64+0x1], R7 ;  /* 0x0000010702009986 */ /* 0x0001e8000c101106 */
[----:B------:R0:W-:Y:S02]  /*0b20*/  @!P1 STG.E.U8 desc[UR6][R2.64+0x2], R7 ;  /* 0x0000020702009986 */ /* 0x0001e4000c101106 */
.L_x_96:
[----:B------:R-:W-:Y:S05]  /*0b30*/  @!P0 EXIT ;  /* 0x000000000000894d */ /* 0x000fea0003800000 */
[----:B------:R-:W-:Y:S02]  /*0b40*/  ISETP.NE.AND P1, PT, R13, 0x1, PT ;  /* 0x000000010d00780c */ /* 0x000fe40003f25270 */
[----:B------:R-:W-:-:S04]  /*0b50*/  LOP3.LUT R8, R8, 0x1, RZ, 0xc0, !PT ;  /* 0x0000000108087812 */ /* 0x000fc800078ec0ff */
[----:B------:R-:W-:-:S07]  /*0b60*/  ISETP.NE.U32.AND P0, PT, R8, 0x1, PT ;  /* 0x000000010800780c */ /* 0x000fce0003f05070 */
[----:B------:R-:W-:Y:S06]  /*0b70*/  @!P1 BRA `(.L_x_97) ;  /* 0x00000000006c9947 */ /* 0x000fec0003800000 */
[----:B0-----:R-:W0:Y:S01]  /*0b80*/  LDC.64 R6, c[0x0][0x380] ;  /* 0x0000e000ff067b82 */ /* 0x001e220000000a00 */
[----:B------:R-:W-:-:S05]  /*0b90*/  SHF.L.U32 R10, R5, 0x1, RZ ;  /* 0x00000001050a7819 */ /* 0x000fca00000006ff */
[----:B0-----:R-:W-:-:S05]  /*0ba0*/  IMAD.WIDE.U32 R6, R10, 0x4, R6 ;  /* 0x000000040a067825 */ /* 0x001fca00078e0006 */
        /* <DEDUP_REMOVED lines=17> */
[----:B------:R-:W-:-:S05]  /*0cc0*/  FFMA R8, R9, R9, R8 ;  /* 0x0000000909087223 */ /* 0x000fca0000000008 */
[----:B------:R-:W-:Y:S01]  /*0cd0*/  FSETP.GEU.AND P1, PT, R8, 5, PT ;  /* 0x40a000000800780b */ /* 0x000fe20003f2e000 */
[----:B------:R-:W-:-:S12]  /*0ce0*/  HFMA2 R8, -RZ, RZ, 0, 1.5199184417724609375e-05 ;  /* 0x000000ffff087431 */ /* 0x000fd800000001ff */
[----:B------:R-:W-:-:S05]  /*0cf0*/  @!P1 PRMT R7, R8, 0x7610, R7 ;  /* 0x0000761008079816 */ /* 0x000fca0000000007 */
[----:B------:R1:W-:Y:S04]  /*0d00*/  @!P1 STG.E.U8 desc[UR6][R2.64], R7 ;  /* 0x0000000702009986 */ /* 0x0003e8000c101106 */
[----:B------:R1:W-:Y:S04]  /*0d10*/  @!P1 STG.E.U8 desc[UR6][R2.64+0x1], R7 ;  /* 0x0000010702009986 */ /* 0x0003e8000c101106 */
[----:B------:R1:W-:Y:S02]  /*0d20*/  @!P1 STG.E.U8 desc[UR6][R2.64+0x2], R7 ;  /* 0x0000020702009986 */ /* 0x0003e4000c101106 */
.L_x_97:
[----:B------:R-:W-:Y:S05]  /*0d30*/  @P0 EXIT ;  /* 0x000000000000094d */ /* 0x000fea0003800000 */
[----:B01----:R-:W0:Y:S01]  /*0d40*/  LDC.64 R6, c[0x0][0x380] ;  /* 0x0000e000ff067b82 */ /* 0x003e220000000a00 */
[----:B------:R-:W-:-:S05]  /*0d50*/  SHF.L.U32 R5, R5, 0x1, RZ ;  /* 0x0000000105057819 */ /* 0x000fca00000006ff */
[----:B0-----:R-:W-:-:S05]  /*0d60*/  IMAD.WIDE.U32 R6, R5, 0x4, R6 ;  /* 0x0000000405067825 */ /* 0x001fca00078e0006 */
[----:B------:R-:W2:Y:S04]  /*0d70*/  LDG.E R9, desc[UR6][R6.64+0x4] ;  /* 0x0000040606097981 */ /* 0x000ea8000c1e1900 */
[----:B------:R-:W3:Y:S01]  /*0d80*/  LDG.E R5, desc[UR6][R6.64] ;  /* 0x0000000606057981 */ /* 0x000ee2000c1e1900 */
[----:B--2---:R-:W-:Y:S01]  /*0d90*/  FADD R9, -R4, R9 ;  /* 0x0000000904097221 */ /* 0x004fe20000000100 */
[----:B---3--:R-:W-:-:S03]  /*0da0*/  FADD R5, -R0, R5 ;  /* 0x0000000500057221 */ /* 0x008fc60000000100 */
[----:B------:R-:W-:-:S04]  /*0db0*/  FMUL R0, R9, R9 ;  /* 0x0000000909007220 */ /* 0x000fc80000400000 */
[----:B------:R-:W-:-:S05]  /*0dc0*/  FFMA R0, R5, R5, R0 ;  /* 0x0000000505007223 */ /* 0x000fca0000000000 */
[----:B------:R-:W-:-:S13]  /*0dd0*/  FSETP.GEU.AND P0, PT, R0, 5, PT ;  /* 0x40a000000000780b */ /* 0x000fda0003f0e000 */
[----:B------:R-:W-:Y:S05]  /*0de0*/  @P0 EXIT ;  /* 0x000000000000094d */ /* 0x000fea0003800000 */
[----:B------:R-:W-:-:S05]  /*0df0*/  MOV R0, 0xff ;  /* 0x000000ff00007802 */ /* 0x000fca0000000f00 */
[----:B------:R-:W-:Y:S04]  /*0e00*/  STG.E.U8 desc[UR6][R2.64], R0 ;  /* 0x0000000002007986 */ /* 0x000fe8000c101106 */
[----:B------:R-:W-:Y:S04]  /*0e10*/  STG.E.U8 desc[UR6][R2.64+0x1], R0 ;  /* 0x0000010002007986 */ /* 0x000fe8000c101106 */
[----:B------:R-:W-:Y:S01]  /*0e20*/  STG.E.U8 desc[UR6][R2.64+0x2], R0 ;  /* 0x0000020002007986 */ /* 0x000fe2000c101106 */
[----:B------:R-:W-:Y:S05]  /*0e30*/  EXIT ;  /* 0x000000000000794d */ /* 0x000fea0003800000 */
.L_x_98:
        /* <DEDUP_REMOVED lines=12> */
.L_x_139:


//--------------------- .text.init_light_source   --------------------------
	.section	.text.init_light_source,"ax",@progbits
	.align	128
        .global         init_light_source
        .type           init_light_source,@function
        .size           init_light_source,(.L_x_129 - init_light_source)
        .other          init_light_source,@"STO_CUDA_ENTRY STV_DEFAULT"
init_light_source:
.text.init_light_source:
[----:B------:R-:W0:Y:S01]  /*0000*/  LDC R1, c[0x0][0x37c] ;  /* 0x0000df00ff017b82 */ /* 0x000e220000000800 */
[----:B------:R-:W1:Y:S07]  /*0010*/  S2R R3, SR_TID.X ;  /* 0x0000000000037919 */ /* 0x000e6e0000002100 */
[----:B------:R-:W1:Y:S01]  /*0020*/  S2UR UR4, SR_CTAID.X ;  /* 0x00000000000479c3 */ /* 0x000e620000002500 */
[----:B------:R-:W2:Y:S01]  /*0030*/  LDCU UR5, c[0x0][0x398] ;  /* 0x00007300ff0577ac */ /* 0x000ea20008000800 */
[----:B0-----:R-:W-:-:S06]  /*0040*/  VIADD R1, R1, 0xffffffb0 ;  /* 0xffffffb001017836 */ /* 0x001fcc0000000000 */
[----:B------:R-:W1:Y:S02]  /*0050*/  LDC R8, c[0x0][0x360] ;  /* 0x0000d800ff087b82 */ /* 0x000e640000000800 */
[----:B-1----:R-:W-:-:S05]  /*0060*/  IMAD R8, R8, UR4, R3 ;  /* 0x0000000408087c24 */ /* 0x002fca000f8e0203 */
[----:B--2---:R-:W-:-:S13]  /*0070*/  ISETP.GE.AND P0, PT, R8, UR5, PT ;  /* 0x0000000508007c0c */ /* 0x004fda000bf06270 */
[----:B------:R-:W-:Y:S05]  /*0080*/  @P0 EXIT ;  /* 0x000000000000094d */ /* 0x000fea0003800000 */
[----:B------:R-:W0:Y:S01]  /*0090*/  LDC.64 R2, c[0x0][0x3a8] ;  /* 0x0000ea00ff027b82 */ /* 0x000e220000000a00 */
[----:B------:R-:W-:Y:S01]  /*00a0*/  ISETP.NE.AND P0, PT, R8, RZ, PT ;  /* 0x000000ff0800720c */ /* 0x000fe20003f05270 */
[----:B------:R-:W1:Y:S01]  /*00b0*/  LDCU.64 UR6, c[0x0][0x358] ;  /* 0x00006b00ff0677ac */ /* 0x000e620008000a00 */
[----:B------:R-:W-:Y:S01]  /*00c0*/  BSSY.RECONVERGENT B0, `(.L_x_99) ;  /* 0x0000262000007945 */ /* 0x000fe20003800200 */
[----:B0-----:R-:W-:Y:S02]  /*00d0*/  LOP3.LUT R0, R2, 0xaad26b49, RZ, 0x3c, !PT ;  /* 0xaad26b4902007812 */ /* 0x001fe400078e3cff */
[----:B------:R-:W-:-:S03]  /*00e0*/  LOP3.LUT R2, R3, 0xf7dcefdd, RZ, 0x3c, !PT ;  /* 0xf7dcefdd03027812 */ /* 0x000fc600078e3cff */
[----:B------:R-:W-:Y:S02]  /*00f0*/  IMAD R0, R0, 0x4182bed5, RZ ;  /* 0x4182bed500007824 */ /* 0x000fe400078e02ff */
[----:B------:R-:W-:Y:S02]  /*0100*/  IMAD R9, R2, -0x658354e5, RZ ;  /* 0x9a7cab1b02097824 */ /* 0x000fe400078e02ff */
[C---:B------:R-:W-:Y:S01]  /*0110*/  VIADD R3, R0.reuse, 0x75bcd15 ;  /* 0x075bcd1500037836 */ /* 0x040fe20000000000 */
[C---:B------:R-:W-:Y:S01]  /*0120*/  LOP3.LUT R4, R0.reuse, 0x159a55e5, RZ, 0x3c, !PT ;  /* 0x159a55e500047812 */ /* 0x040fe200078e3cff */
[C---:B------:R-:W-:Y:S01]  /*0130*/  VIADD R7, R0.reuse, 0x583f19 ;  /* 0x00583f1900077836 */ /* 0x040fe20000000000 */
[----:B------:R-:W-:Y:S01]  /*0140*/  IADD3 R2, PT, PT, R0, 0x64f0c9, R9 ;  /* 0x0064f0c900027810 */ /* 0x000fe20007ffe009 */
[C---:B------:R-:W-:Y:S01]  /*0150*/  VIADD R5, R9.reuse, 0x1f123bb5 ;  /* 0x1f123bb509057836 */ /* 0x040fe20000000000 */
[----:B------:R-:W-:-:S03]  /*0160*/  LOP3.LUT R6, R9, 0x5491333, RZ, 0x3c, !PT ;  /* 0x0549133309067812 */ /* 0x000fc600078e3cff */
[----:B------:R0:W-:Y:S04]  /*0170*/  STL.64 [R1+0x20], R2 ;  /* 0x0000200201007387 */ /* 0x0001e80000100a00 */
[----:B------:R0:W-:Y:S04]  /*0180*/  STL.64 [R1+0x28], R4 ;  /* 0x0000280401007387 */ /* 0x0001e80000100a00 */
[----:B------:R0:W-:Y:S01]  /*0190*/  STL.64 [R1+0x30], R6 ;  /* 0x0000300601007387 */ /* 0x0001e20000100a00 */
[----:B-1----:R-:W-:Y:S05]  /*01a0*/  @!P0 BRA `(.L_x_100) ;  /* 0x00000024004c8947 */ /* 0x002fea0003800000 */
[----:B------:R-:W-:Y:S01]  /*01b0*/  VIADD R13, R1, 0x20 ;  /* 0x00000020010d7836 */ /* 0x000fe20000000000 */
[--C-:B------:R-:W-:Y:S01]  /*01c0*/  SHF.R.S32.HI R12, RZ, 0x1f, R8.reuse ;  /* 0x0000001fff0c7819 */ /* 0x100fe20000011408 */
[----:B------:R-:W-:Y:S02]  /*01d0*/  IMAD.MOV.U32 R9, RZ, RZ, R8 ;  /* 0x000000ffff097224 */ /* 0x000fe400078e0008 */
[----:B0-----:R-:W-:-:S07]  /*01e0*/  IMAD.MOV.U32 R2, RZ, RZ, RZ ;  /* 0x000000ffff027224 */ /* 0x001fce00078e00ff */
.L_x_109:
[----:B------:R-:W-:Y:S01]  /*01f0*/  LOP3.LUT R0, R9, 0x3, RZ, 0xc0, !PT ;  /* 0x0000000309007812 */ /* 0x000fe200078ec0ff */
[----:B------:R-:W-:Y:S03]  /*0200*/  BSSY.RECONVERGENT B1, `(.L_x_101) ;  /* 0x0000247000017945 */ /* 0x000fe60003800200 */
[----:B------:R-:W-:-:S04]  /*0210*/  ISETP.NE.U32.AND P0, PT, R0, RZ, PT ;  /* 0x000000ff0000720c */ /* 0x000fc80003f05070 */
[----:B------:R-:W-:-:S13]  /*0220*/  ISETP.NE.AND.EX P0, PT, RZ, RZ, PT, P0 ;  /* 0x000000ffff00720c */ /* 0x000fda0003f05300 */
[----:B0-----:R-:W-:Y:S05]  /*0230*/  @!P0 BRA `(.L_x_102) ;  /* 0x00000024000c8947 */ /* 0x001fea0003800000 */
[----:B------:R-:W0:Y:S01]  /*0240*/  LDC.64 R10, c[0x4][RZ] ;  /* 0x01000000ff0a7b82 */ /* 0x000e220000000a00 */
[----:B------:R-:W-:Y:S01]  /*0250*/  IMAD.MOV.U32 R0, RZ, RZ, RZ ;  /* 0x000000ffff007224 */ /* 0x000fe200078e00ff */
[----:B------:R-:W-:Y:S02]  /*0260*/  CS2R R6, SRZ ;  /* 0x0000000000067805 */ /* 0x000fe4000001ff00 */
[----:B------:R-:W-:Y:S01]  /*0270*/  CS2R R4, SRZ ;  /* 0x0000000000047805 */ /* 0x000fe2000001ff00 */
[----:B------:R-:W-:Y:S02]  /*0280*/  IMAD.MOV.U32 R3, RZ, RZ, RZ ;  /* 0x000000ffff037224 */ /* 0x000fe400078e00ff */
[----:B0-----:R-:W-:-:S07]  /*0290*/  IMAD.WIDE.U32 R10, R2, 0xc80, R10 ;  /* 0x00000c80020a7825 */ /* 0x001fce00078e000a */
.L_x_104:
[----:B------:R-:W-:-:S06]  /*02a0*/  IMAD R16, R0, 0x4, R13 ;  /* 0x0000000400107824 */ /* 0x000fcc00078e020d */
[----:B------:R-:W5:Y:S01]  /*02b0*/  LDL R16, [R16+0x4] ;  /* 0x0000040010107983 */ /* 0x000f620000100800 */
[----:B------:R-:W-:-:S05]  /*02c0*/  UMOV UR4, URZ ;  /* 0x000000ff00047c82 */ /* 0x000fca0008000000 */
.L_x_103:
[----:B-----5:R-:W-:Y:S01]  /*02d0*/  SHF.R.U32.HI R23, RZ, UR4, R16 ;  /* 0x00000004ff177c19 */ /* 0x020fe20008011610 */
[----:B------:R-:W-:-:S03]  /*02e0*/  IMAD.SHL.U32 R14, R0, 0x20, RZ ;  /* 0x00000020000e7824 */ /* 0x000fc600078e00ff */
[----:B------:R-:W-:Y:S01]  /*02f0*/  LOP3.LUT R15, R23, 0x1, RZ, 0xc0, !PT ;  /* 0x00000001170f7812 */ /* 0x000fe200078ec0ff */
[----:B------:R-:W-:-:S03]  /*0300*/  VIADD R14, R14, UR4 ;  /* 0x000000040e0e7c36 */ /* 0x000fc60008000000 */
[----:B------:R-:W-:Y:S01]  /*0310*/  ISETP.NE.U32.AND P0, PT, R15, 0x1, PT ;  /* 0x000000010f00780c */ /* 0x000fe20003f05070 */
[----:B------:R-:W-:-:S03]  /*0320*/  IMAD R15, R14, 0x5, RZ ;  /* 0x000000050e0f7824 */ /* 0x000fc600078e02ff */
[----:B------:R-:W-:Y:S01]  /*0330*/  R2P PR, R23, 0x7e ;  /* 0x0000007e17007804 */ /* 0x000fe20000000000 */
[----:B------:R-:W-:-:S08]  /*0340*/  IMAD.WIDE.U32 R14, R15, 0x4, R10 ;  /* 0x000000040f0e7825 */ /* 0x000fd000078e000a */
[----:B------:R-:W2:Y:S04]  /*0350*/  @!P0 LDG.E R18, desc[UR6][R14.64+0x10] ;  /* 0x000010060e128981 */ /* 0x000ea8000c1e1900 */
[----:B------:R-:W3:Y:S04]  /*0360*/  @P1 LDG.E R20, desc[UR6][R14.64+0x24] ;  /* 0x000024060e141981 */ /* 0x000ee8000c1e1900 */
[----:B------:R-:W4:Y:S04]  /*0370*/  @P2 LDG.E R22, desc[UR6][R14.64+0x38] ;  /* 0x000038060e162981 */ /* 0x000f28000c1e1900 */
[----:B------:R-:W4:Y:S04]  /*0380*/  @P3 LDG.E R24, desc[UR6][R14.64+0x4c] ;  /* 0x00004c060e183981 */ /* 0x000f28000c1e1900 */
[----:B------:R-:W4:Y:S04]  /*0390*/  @P4 LDG.E R26, desc[UR6][R14.64+0x60] ;  /* 0x000060060e1a4981 */ /* 0x000f28000c1e1900 */
[----:B------:R-:W4:Y:S04]  /*03a0*/  @!P0 LDG.E R17, desc[UR6][R14.64+0x4] ;  /* 0x000004060e118981 */ /* 0x000f28000c1e1900 */
[----:B------:R-:W4:Y:S04]  /*03b0*/  @!P0 LDG.E R19, desc[UR6][R14.64+0xc] ;  /* 0x00000c060e138981 */ /* 0x000f28000c1e1900 */
[----:B------:R-:W4:Y:S04]  /*03c0*/  @P1 LDG.E R21, desc[UR6][R14.64+0x18] ;  /* 0x000018060e151981 */ /* 0x000f28000c1e1900 */
[----:B------:R-:W4:Y:S04]  /*03d0*/  @P3 LDG.E R25, desc[UR6][R14.64+0x40] ;  /* 0x000040060e193981 */ /* 0x000f28000c1e1900 */
[----:B------:R-:W4:Y:S04]  /*03e0*/  @P5 LDG.E R27, desc[UR6][R14.64+0x70] ;  /* 0x000070060e1b5981 */ /* 0x000f28000c1e1900 */
[----:B------:R-:W4:Y:S01]  /*03f0*/  @P6 LDG.E R28, desc[UR6][R14.64+0x88] ;  /* 0x000088060e1c6981 */ /* 0x000f22000c1e1900 */
[----:B--2---:R-:W-:-:S03]  /*0400*/  @!P0 LOP3.LUT R7, R7, R18, RZ, 0x3c, !PT ;  /* 0x0000001207078212 */ /* 0x004fc600078e3cff */
[----:B------:R-:W2:Y:S01]  /*0410*/  @!P0 LDG.E R18, desc[UR6][R14.64] ;  /* 0x000000060e128981 */ /* 0x000ea2000c1e1900 */
[----:B---3--:R-:W-:-:S03]  /*0420*/  @P1 LOP3.LUT R7, R7, R20, RZ, 0x3c, !PT ;  /* 0x0000001407071212 */ /* 0x008fc600078e3cff */
[----:B------:R-:W3:Y:S01]  /*0430*/  @!P0 LDG.E R20, desc[UR6][R14.64+0x8] ;  /* 0x000008060e148981 */ /* 0x000ee2000c1e1900 */
[----:B----4-:R-:W-:-:S03]  /*0440*/  @P2 LOP3.LUT R7, R7, R22, RZ, 0x3c, !PT ;  /* 0x0000001607072212 */ /* 0x010fc600078e3cff */
[----:B------:R-:W4:Y:S01]  /*0450*/  @P1 LDG.E R22, desc[UR6][R14.64+0x14] ;  /* 0x000014060e161981 */ /* 0x000f22000c1e1900 */
[----:B------:R-:W-:-:S03]  /*0460*/  @P3 LOP3.LUT R7, R7, R24, RZ, 0x3c, !PT ;  /* 0x0000001807073212 */ /* 0x000fc600078e3cff */
[----:B------:R-:W4:Y:S01]  /*0470*/  @P5 LDG.E R24, desc[UR6][R14.64+0x74] ;  /* 0x000074060e185981 */ /* 0x000f22000c1e1900 */
[----:B------:R-:W-:-:S03]  /*0480*/  @P4 LOP3.LUT R7, R7, R26, RZ, 0x3c, !PT ;  /* 0x0000001a07074212 */ /* 0x000fc600078e3cff */
[----:B------:R-:W4:Y:S01]  /*0490*/  @P3 LDG.E R26, desc[UR6][R14.64+0x44] ;  /* 0x000044060e1a3981 */ /* 0x000f22000c1e1900 */
[----:B------:R-:W-:-:S03]  /*04a0*/  @!P0 LOP3.LUT R4, R4, R17, RZ, 0x3c, !PT ;  /* 0x0000001104048212 */ /* 0x000fc600078e3cff */
[----:B------:R-:W4:Y:S01]  /*04b0*/  @P1 LDG.E R17, desc[UR6][R14.64+0x20] ;  /* 0x000020060e111981 */ /* 0x000f22000c1e1900 */
[----:B------:R-:W-:-:S03]  /*04c0*/  @!P0 LOP3.LUT R6, R6, R19, RZ, 0x3c, !PT ;  /* 0x0000001306068212 */ /* 0x000fc600078e3cff */
[----:B------:R-:W4:Y:S01]  /*04d0*/  @P2 LDG.E R19, desc[UR6][R14.64+0x2c] ;  /* 0x00002c060e132981 */ /* 0x000f22000c1e1900 */
[----:B------:R-:W-:-:S03]  /*04e0*/  @P1 LOP3.LUT R4, R4, R21, RZ, 0x3c, !PT ;  /* 0x0000001504041212 */ /* 0x000fc600078e3cff */
[----:B------:R-:W4:Y:S01]  /*04f0*/  @P2 LDG.E R21, desc[UR6][R14.64+0x34] ;  /* 0x000034060e152981 */ /* 0x000f22000c1e1900 */
[----:B--2---:R-:W-:-:S03]  /*0500*/  @!P0 LOP3.LUT R3, R3, R18, RZ, 0x3c, !PT ;  /* 0x0000001203038212 */ /* 0x004fc600078e3cff */
[----:B------:R-:W2:Y:S01]  /*0510*/  @P1 LDG.E R18, desc[UR6][R14.64+0x1c] ;  /* 0x00001c060e121981 */ /* 0x000ea2000c1e1900 */
[----:B---3--:R-:W-:-:S03]  /*0520*/  @!P0 LOP3.LUT R5, R5, R20, RZ, 0x3c, !PT ;  /* 0x0000001405058212 */ /* 0x008fc600078e3cff */
[----:B------:R-:W3:Y:S01]  /*0530*/  @P2 LDG.E R20, desc[UR6][R14.64+0x28] ;  /* 0x000028060e142981 */ /* 0x000ee2000c1e1900 */
[----:B----4-:R-:W-:-:S03]  /*0540*/  @P1 LOP3.LUT R3, R3, R22, RZ, 0x3c, !PT ;  /* 0x0000001603031212 */ /* 0x010fc600078e3cff */
[----:B------:R-:W4:Y:S01]  /*0550*/  @P2 LDG.E R22, desc[UR6][R14.64+0x30] ;  /* 0x000030060e162981 */ /* 0x000f22000c1e1900 */
[----:B------:R-:W-:-:S03]  /*0560*/  @P5 LOP3.LUT R7, R7, R24, RZ, 0x3c, !PT ;  /* 0x0000001807075212 */ /* 0x000fc600078e3cff */
[----:B------:R-:W4:Y:S01]  /*0570*/  @P3 LDG.E R24, desc[UR6][R14.64+0x3c] ;  /* 0x00003c060e183981 */ /* 0x000f22000c1e1900 */
[----:B------:R-:W-:-:S03]  /*0580*/  @P1 LOP3.LUT R6, R6, R17, RZ, 0x3c, !PT ;  /* 0x0000001106061212 */ /* 0x000fc600078e3cff */
[----:B------:R-:W4:Y:S01]  /*0590*/  @P3 LDG.E R17, desc[UR6][R14.64+0x48] ;  /* 0x000048060e113981 */ /* 0x000f22000c1e1900 */
[----:B------:R-:W-:-:S03]  /*05a0*/  @P2 LOP3.LUT R4, R4, R19, RZ, 0x3c, !PT ;  /* 0x0000001304042212 */ /* 0x000fc600078e3cff */
[----:B------:R-:W4:Y:S01]  /*05b0*/  @P4 LDG.E R19, desc[UR6][R14.64+0x54] ;  /* 0x000054060e134981 */ /* 0x000f22000c1e1900 */
[----:B------:R-:W-:Y:S02]  /*05c0*/  @P2 LOP3.LUT R6, R6, R21, RZ, 0x3c, !PT ;  /* 0x0000001506062212 */ /* 0x000fe400078e3cff */
[----:B------:R-:W-:Y:S01]  /*05d0*/  @P3 LOP3.LUT R4, R4, R25, RZ, 0x3c, !PT ;  /* 0x0000001904043212 */ /* 0x000fe200078e3cff */
[----:B------:R-:W4:Y:S04]  /*05e0*/  @P4 LDG.E R21, desc[UR6][R14.64+0x5c] ;  /* 0x00005c060e154981 */ /* 0x000f28000c1e1900 */
[----:B------:R-:W4:Y:S01]  /*05f0*/  @P5 LDG.E R25, desc[UR6][R14.64+0x68] ;  /* 0x000068060e195981 */ /* 0x000f22000c1e1900 */
[----:B--2---:R-:W-:-:S03]  /*0600*/  @P1 LOP3.LUT R5, R5, R18, RZ, 0x3c, !PT ;  /* 0x0000001205051212 */ /* 0x004fc600078e3cff */
[----:B------:R-:W2:Y:S01]  /*0610*/  @P4 LDG.E R18, desc[UR6][R14.64+0x50] ;  /* 0x000050060e124981 */ /* 0x000ea2000c1e1900 */
[----:B---3--:R-:W-:-:S03]  /*0620*/  @P2 LOP3.LUT R3, R3, R20, RZ, 0x3c, !PT ;  /* 0x0000001403032212 */ /* 0x008fc600078e3cff */
[----:B------:R-:W3:Y:S01]  /*0630*/  @P4 LDG.E R20, desc[UR6][R14.64+0x58] ;  /* 0x000058060e144981 */ /* 0x000ee2000c1e1900 */
[----:B----4-:R-:W-:-:S03]  /*0640*/  @P2 LOP3.LUT R5, R5, R22, RZ, 0x3c, !PT ;  /* 0x0000001605052212 */ /* 0x010fc600078e3cff */
[----:B------:R-:W4:Y:S01]  /*0650*/  @P5 LDG.E R22, desc[UR6][R14.64+0x64] ;  /* 0x000064060e165981 */ /* 0x000f22000c1e1900 */
[----:B------:R-:W-:-:S03]  /*0660*/  @P3 LOP3.LUT R3, R3, R24, RZ, 0x3c, !PT ;  /* 0x0000001803033212 */ /* 0x000fc600078e3cff */
[----:B------:R-:W4:Y:S01]  /*0670*/  @P5 LDG.E R24, desc[UR6][R14.64+0x6c] ;  /* 0x00006c060e185981 */ /* 0x000f22000c1e1900 */
[----:B------:R-:W-:Y:S02]  /*0680*/  LOP3.LUT P0, RZ, R23, 0x80, RZ, 0xc0, !PT ;  /* 0x0000008017ff7812 */ /* 0x000fe4000780c0ff */
[----:B------:R-:W-:Y:S02]  /*0690*/  @P3 LOP3.LUT R5, R5, R26, RZ, 0x3c, !PT ;  /* 0x0000001a05053212 */ /* 0x000fe400078e3cff */
[----:B------:R-:W-:Y:S02]  /*06a0*/  @P3 LOP3.LUT R6, R6, R17, RZ, 0x3c, !PT ;  /* 0x0000001106063212 */ /* 0x000fe400078e3cff */
[----:B------:R-:W4:Y:S01]  /*06b0*/  @P6 LDG.E R17, desc[UR6][R14.64+0x7c] ;  /* 0x00007c060e116981 */ /* 0x000f22000c1e1900 */
[----:B------:R-:W-:-:S03]  /*06c0*/  @P4 LOP3.LUT R4, R4, R19, RZ, 0x3c, !PT ;  /* 0x0000001304044212 */ /* 0x000fc600078e3cff */
[----:B------:R-:W4:Y:S01]  /*06d0*/  @P6 LDG.E R19, desc[UR6][R14.64+0x84] ;  /* 0x000084060e136981 */ /* 0x000f22000c1e1900 */
[----:B------:R-:W-:-:S03]  /*06e0*/  @P4 LOP3.LUT R6, R6, R21, RZ, 0x3c, !PT ;  /* 0x0000001506064212 */ /* 0x000fc600078e3cff */
[----:B------:R-:W4:Y:S01]  /*06f0*/  @P0 LDG.E R26, desc[UR6][R14.64+0x9c] ;  /* 0x00009c060e1a0981 */ /* 0x000f22000c1e1900 */
[----:B------:R-:W-:-:S03]  /*0700*/  @P5 LOP3.LUT R4, R4, R25, RZ, 0x3c, !PT ;  /* 0x0000001904045212 */ /* 0x000fc600078e3cff */
        /* <DEDUP_REMOVED lines=10> */
[----:B------:R-:W-:Y:S02]  /*07b0*/  @P5 LOP3.LUT R6, R6, R27, RZ, 0x3c, !PT ;  /* 0x0000001b06065212 */ /* 0x000fe400078e3cff */
[----:B------:R-:W-:Y:S02]  /*07c0*/  @P6 LOP3.LUT R7, R7, R28, RZ, 0x3c, !PT ;  /* 0x0000001c07076212 */ /* 0x000fe400078e3cff */
[----:B------:R-:W-:Y:S02]  /*07d0*/  @P6 LOP3.LUT R4, R4, R17, RZ, 0x3c, !PT ;  /* 0x0000001104046212 */ /* 0x000fe400078e3cff */
[----:B------:R-:W-:Y:S02]  /*07e0*/  @P6 LOP3.LUT R6, R6, R19, RZ, 0x3c, !PT ;  /* 0x0000001306066212 */ /* 0x000fe400078e3cff */
[----:B------:R-:W-:Y:S02]  /*07f0*/  @P0 LOP3.LUT R7, R7, R26, RZ, 0x3c, !PT ;  /* 0x0000001a07070212 */ /* 0x000fe400078e3cff */
[----:B------:R-:W-:-:S02]  /*0800*/  @P0 LOP3.LUT R4, R4, R21, RZ, 0x3c, !PT ;  /* 0x0000001504040212 */ /* 0x000fc400078e3cff */
[----:B------:R-:W-:Y:S02]  /*0810*/  @P0 LOP3.LUT R6, R6, R25, RZ, 0x3c, !PT ;  /* 0x0000001906060212 */ /* 0x000fe400078e3cff */
[----:B--2---:R-:W-:Y:S02]  /*0820*/  @P6 LOP3.LUT R3, R3, R18, RZ, 0x3c, !PT ;  /* 0x0000001203036212 */ /* 0x004fe400078e3cff */
[----:B---3--:R-:W-:Y:S02]  /*0830*/  @P6 LOP3.LUT R5, R5, R20, RZ, 0x3c, !PT ;  /* 0x0000001405056212 */ /* 0x008fe400078e3cff */
[----:B----4-:R-:W-:Y:S02]  /*0840*/  @P0 LOP3.LUT R3, R3, R22, RZ, 0x3c, !PT ;  /* 0x0000001603030212 */ /* 0x010fe400078e3cff */
[----:B------:R-:W-:Y:S02]  /*0850*/  @P0 LOP3.LUT R5, R5, R24, RZ, 0x3c, !PT ;  /* 0x0000001805050212 */ /* 0x000fe400078e3cff */
[----:B------:R-:W-:-:S13]  /*0860*/  R2P PR, R23.B1, 0x7f ;  /* 0x0000007f17007804 */ /* 0x000fda0000001000 */
[----:B------:R-:W2:Y:S04]  /*0870*/  @P0 LDG.E R20, desc[UR6][R14.64+0xa0] ;  /* 0x0000a0060e140981 */ /* 0x000ea8000c1e1900 */
[----:B------:R-:W3:Y:S04]  /*0880*/  @P0 LDG.E R22, desc[UR6][R14.64+0xa8] ;  /* 0x0000a8060e160981 */ /* 0x000ee8000c1e1900 */
[----:B------:R-:W4:Y:S04]  /*0890*/  @P0 LDG.E R24, desc[UR6][R14.64+0xb0] ;  /* 0x0000b0060e180981 */ /* 0x000f28000c1e1900 */
[----:B------:R-:W4:Y:S04]  /*08a0*/  @P0 LDG.E R19, desc[UR6][R14.64+0xa4] ;  /* 0x0000a4060e130981 */ /* 0x000f28000c1e1900 */
[----:B------:R-:W4:Y:S04]  /*08b0*/  @P0 LDG.E R21, desc[UR6][R14.64+0xac] ;  /* 0x0000ac060e150981 */ /* 0x000f28000c1e1900 */
[----:B------:R-:W4:Y:S04]  /*08c0*/  @P1 LDG.E R18, desc[UR6][R14.64+0xbc] ;  /* 0x0000bc060e121981 */ /* 0x000f28000c1e1900 */
[----:B------:R-:W4:Y:S04]  /*08d0*/  @P1 LDG.E R26, desc[UR6][R14.64+0xb4] ;  /* 0x0000b4060e1a1981 */ /* 0x000f28000c1e1900 */
[----:B------:R-:W4:Y:S04]  /*08e0*/  @P1 LDG.E R17, desc[UR6][R14.64+0xc0] ;  /* 0x0000c0060e111981 */ /* 0x000f28000c1e1900 */
        /* <DEDUP_REMOVED lines=14> */
[----:B------:R-:W-:Y:S02]  /*09d0*/  LOP3.LUT P0, RZ, R23, 0x8000, RZ, 0xc0, !PT ;  /* 0x0000800017ff7812 */ /* 0x000fe4000780c0ff */
[----:B------:R-:W-:Y:S01]  /*09e0*/  @P1 LOP3.LUT R3, R3, R26, RZ, 0x3c, !PT ;  /* 0x0000001a03031212 */ /* 0x000fe200078e3cff */
[----:B------:R-:W4:Y:S01]  /*09f0*/  @P3 LDG.E R23, desc[UR6][R14.64+0xe0] ;  /* 0x0000e0060e173981 */ /* 0x000f22000c1e1900 */
[----:B------:R-:W-:-:S03]  /*0a00*/  @P1 LOP3.LUT R6, R6, R17, RZ, 0x3c, !PT ;  /* 0x0000001106061212 */ /* 0x000fc600078e3cff */
[----:B------:R-:W4:Y:S04]  /*0a10*/  @P2 LDG.E R26, desc[UR6][R14.64+0xd8] ;  /* 0x0000d8060e1a2981 */ /* 0x000f28000c1e1900 */
[----:B------:R-:W4:Y:S01]  /*0a20*/  @P3 LDG.E R17, desc[UR6][R14.64+0xe8] ;  /* 0x0000e8060e113981 */ /* 0x000f22000c1e1900 */
[----:B------:R-:W-:-:S03]  /*0a30*/  @P1 LOP3.LUT R4, R4, R25, RZ, 0x3c, !PT ;  /* 0x0000001904041212 */ /* 0x000fc600078e3cff */
        /* <DEDUP_REMOVED lines=41> */
[----:B------:R-:W-:-:S04]  /*0cd0*/  UIADD3 UR4, UPT, UPT, UR4, 0x10, URZ ;  /* 0x0000001004047890 */ /* 0x000fc8000fffe0ff */
[----:B------:R-:W-:Y:S01]  /*0ce0*/  UISETP.NE.AND UP0, UPT, UR4, 0x20, UPT ;  /* 0x000000200400788c */ /* 0x000fe2000bf05270 */
[----:B--2---:R-:W-:Y:S02]  /*0cf0*/  @P5 LOP3.LUT R7, R7, R20, RZ, 0x3c, !PT ;  /* 0x0000001407075212 */ /* 0x004fe400078e3cff */
[----:B---3--:R-:W-:Y:S02]  /*0d00*/  @P6 LOP3.LUT R3, R3, R22, RZ, 0x3c, !PT ;  /* 0x0000001603036212 */ /* 0x008fe400078e3cff */
[----:B----4-:R-:W-:Y:S02]  /*0d10*/  @P6 LOP3.LUT R5, R5, R24, RZ, 0x3c, !PT ;  /* 0x0000001805056212 */ /* 0x010fe400078e3cff */
[----:B------:R-:W-:Y:S02]  /*0d20*/  @P6 LOP3.LUT R4, R4, R19, RZ, 0x3c, !PT ;  /* 0x0000001304046212 */ /* 0x000fe400078e3cff */
[----:B------:R-:W-:Y:S02]  /*0d30*/  @P6 LOP3.LUT R6, R6, R21, RZ, 0x3c, !PT ;  /* 0x0000001506066212 */ /* 0x000fe400078e3cff */
[----:B------:R-:W-:-:S02]  /*0d40*/  @P6 LOP3.LUT R7, R7, R18, RZ, 0x3c, !PT ;  /* 0x0000001207076212 */ /* 0x000fc400078e3cff */
[----:B------:R-:W-:Y:S02]  /*0d50*/  @P0 LOP3.LUT R5, R5, R28, RZ, 0x3c, !PT ;  /* 0x0000001c05050212 */ /* 0x000fe400078e3cff */
[----:B------:R-:W-:Y:S02]  /*0d60*/  @P0 LOP3.LUT R7, R7, R25, RZ, 0x3c, !PT ;  /* 0x0000001907070212 */ /* 0x000fe400078e3cff */
[----:B------:R-:W-:Y:S02]  /*0d70*/  @P0 LOP3.LUT R3, R3, R26, RZ, 0x3c, !PT ;  /* 0x0000001a03030212 */ /* 0x000fe400078e3cff */
[----:B------:R-:W-:Y:S02]  /*0d80*/  @P0 LOP3.LUT R6, R6, R23, RZ, 0x3c, !PT ;  /* 0x0000001706060212 */ /* 0x000fe400078e3cff */
[----:B------:R-:W-:Y:S01]  /*0d90*/  @P0 LOP3.LUT R4, R4, R17, RZ, 0x3c, !PT ;  /* 0x0000001104040212 */ /* 0x000fe200078e3cff */
[----:B------:R-:W-:Y:S06]  /*0da0*/  BRA.U UP0, `(.L_x_103) ;  /* 0xfffffff500487547 */ /* 0x000fec000b83ffff */
[----:B------:R-:W-:-:S05]  /*0db0*/  VIADD R0, R0, 0x1 ;  /* 0x0000000100007836 */ /* 0x000fca0000000000 */
[----:B------:R-:W-:-:S13]  /*0dc0*/  ISETP.NE.AND P0, PT, R0, 0x5, PT ;  /* 0x000000050000780c */ /* 0x000fda0003f05270 */
[----:B------:R-:W-:Y:S05]  /*0dd0*/  @P0 BRA `(.L_x_104) ;  /* 0xfffffff400300947 */ /* 0x000fea000383ffff */
[----:B------:R-:W-:Y:S01]  /*0de0*/  LOP3.LUT R0, R9, 0x3, RZ, 0xc0, !PT ;  /* 0x0000000309007812 */ /* 0x000fe200078ec0ff */
[----:B------:R0:W-:Y:S03]  /*0df0*/  STL.64 [R1+0x28], R4 ;  /* 0x0000280401007387 */ /* 0x0001e60000100a00 */
[----:B------:R-:W-:Y:S01]  /*0e00*/  ISETP.NE.U32.AND P0, PT, R0, 0x1, PT ;  /* 0x000000010000780c */ /* 0x000fe20003f05070 */
[----:B------:R0:W-:Y:S03]  /*0e10*/  STL.64 [R1+0x30], R6 ;  /* 0x0000300601007387 */ /* 0x0001e60000100a00 */
[----:B------:R-:W-:Y:S01]  /*0e20*/  ISETP.NE.AND.EX P0, PT, RZ, RZ, PT, P0 ;  /* 0x000000ffff00720c */ /* 0x000fe20003f05300 */
[----:B------:R0:W-:-:S12]  /*0e30*/  STL [R1+0x24], R3 ;  /* 0x0000240301007387 */ /* 0x0001d80000100800 */
[----:B0-----:R-:W-:Y:S05]  /*0e40*/  @!P0 BRA `(.L_x_102) ;  /* 0x0000001800088947 */ /* 0x001fea0003800000 */
[----:B------:R-:W-:Y:S01]  /*0e50*/  UMOV UR4, URZ ;  /* 0x000000ff00047c82 */ /* 0x000fe20008000000 */
[----:B------:R-:W-:Y:S01]  /*0e60*/  UMOV UR5, URZ ;  /* 0x000000ff00057c82 */ /* 0x000fe20008000000 */
[----:B------:R-:W-:Y:S02]  /*0e70*/  IMAD.MOV.U32 R0, RZ, RZ, RZ ;  /* 0x000000ffff007224 */ /* 0x000fe400078e00ff */
[----:B------:R-:W-:Y:S02]  /*0e80*/  IMAD.MOV.U32 R6, RZ, RZ, RZ ;  /* 0x000000ffff067224 */ /* 0x000fe400078e00ff */
[----:B------:R-:W-:Y:S02]  /*0e90*/  IMAD.MOV.U32 R5, RZ, RZ, RZ ;  /* 0x000000ffff057224 */ /* 0x000fe400078e00ff */
[----:B------:R-:W-:Y:S02]  /*0ea0*/  IMAD.MOV.U32 R3, RZ, RZ, RZ ;  /* 0x000000ffff037224 */ /* 0x000fe400078e00ff */
[----:B------:R-:W-:-:S02]  /*0eb0*/  IMAD.U32 R7, RZ, RZ, UR4 ;  /* 0x00000004ff077e24 */ /* 0x000fc4000f8e00ff */
[----:B------:R-:W-:-:S07]  /*0ec0*/  IMAD.U32 R4, RZ, RZ, UR5 ;  /* 0x00000005ff047e24 */ /* 0x000fce000f8e00ff */
.L_x_106:
[----:B------:R-:W-:-:S06]  /*0ed0*/  IMAD R16, R0, 0x4, R13 ;  /* 0x0000000400107824 */ /* 0x000fcc00078e020d */
[----:B------:R-:W5:Y:S01]  /*0ee0*/  LDL R16, [R16+0x4] ;  /* 0x0000040010107983 */ /* 0x000f620000100800 */
[----:B------:R-:W-:-:S05]  /*0ef0*/  UMOV UR4, URZ ;  /* 0x000000ff00047c82 */ /* 0x000fca0008000000 */
.L_x_105:
        /* <DEDUP_REMOVED lines=178> */
[----:B------:R0:W-:Y:S03]  /*1a20*/  STL [R1+0x24], R3 ;  /* 0x0000240301007387 */ /* 0x0001e60000100800 */
[----:B------:R-:W-:Y:S01]  /*1a30*/  ISETP.NE.U32.AND P0, PT, R0, 0x3, PT ;  /* 0x000000030000780c */ /* 0x000fe20003f05070 */
[----:B------:R0:W-:Y:S03]  /*1a40*/  STL.64 [R1+0x28], R4 ;  /* 0x0000280401007387 */ /* 0x0001e60000100a00 */
[----:B------:R-:W-:Y:S01]  /*1a50*/  ISETP.NE.AND.EX P0, PT, RZ, RZ, PT, P0 ;  /* 0x000000ffff00720c */ /* 0x000fe20003f05300 */
[----:B------:R0:W-:-:S12]  /*1a60*/  STL.64 [R1+0x30], R6 ;  /* 0x0000300601007387 */ /* 0x0001d80000100a00 */
[----:B0-----:R-:W-:Y:S05]  /*1a70*/  @P0 BRA `(.L_x_102) ;  /* 0x0000000800fc0947 */ /* 0x001fea0003800000 */
        /* <DEDUP_REMOVED lines=8> */
.L_x_108:
[----:B------:R-:W-:-:S06]  /*1b00*/  IMAD R16, R0, 0x4, R13 ;  /* 0x0000000400107824 */ /* 0x000fcc00078e020d */
[----:B------:R-:W5:Y:S01]  /*1b10*/  LDL R16, [R16+0x4] ;  /* 0x0000040010107983 */ /* 0x000f620000100800 */
[----:B------:R-:W-:-:S05]  /*1b20*/  UMOV UR4, URZ ;  /* 0x000000ff00047c82 */ /* 0x000fca0008000000 */
.L_x_107:
        /* <DEDUP_REMOVED lines=177> */
[----:B------:R0:W-:Y:S04]  /*2640*/  STL [R1+0x24], R3 ;  /* 0x0000240301007387 */ /* 0x0001e80000100800 */
[----:B------:R0:W-:Y:S04]  /*2650*/  STL.64 [R1+0x28], R4 ;  /* 0x0000280401007387 */ /* 0x0001e80000100a00 */
[----:B------:R0:W-:Y:S02]  /*2660*/  STL.64 [R1+0x30], R6 ;  /* 0x0000300601007387 */ /* 0x0001e40000100a00 */
.L_x_102:
[----:B------:R-:W-:Y:S05]  /*2670*/  BSYNC.RECONVERGENT B1 ;  /* 0x0000000000017941 */ /* 0x000fea0003800200 */
.L_x_101:
[C---:B------:R-:W-:Y:S01]  /*2680*/  ISETP.GT.U32.AND P0, PT, R9.reuse, 0x3, PT ;  /* 0x000000030900780c */ /* 0x040fe20003f04070 */
[----:B------:R-:W-:Y:S01]  /*2690*/  VIADD R2, R2, 0x1 ;  /* 0x0000000102027836 */ /* 0x000fe20000000000 */
[--C-:B------:R-:W-:Y:S02]  /*26a0*/  SHF.R.U64 R9, R9, 0x2, R12.reuse ;  /* 0x0000000209097819 */ /* 0x100fe4000000120c */
[----:B------:R-:W-:Y:S02]  /*26b0*/  ISETP.GT.U32.AND.EX P0, PT, R12, RZ, PT, P0 ;  /* 0x000000ff0c00720c */ /* 0x000fe40003f04100 */
[----:B------:R-:W-:-:S11]  /*26c0*/  SHF.R.U32.HI R12, RZ, 0x2, R12 ;  /* 0x00000002ff0c7819 */ /* 0x000fd6000001160c */
[----:B------:R-:W-:Y:S05]  /*26d0*/  @P0 BRA `(.L_x_109) ;  /* 0xffffffd800c40947 */ /* 0x000fea000383ffff */
.L_x_100:
[----:B------:R-:W-:Y:S05]  /*26e0*/  BSYNC.RECONVERGENT B0 ;  /* 0x0000000000007941 */ /* 0x000fea0003800200 */
.L_x_99:
[----:B------:R-:W1:Y:S01]  /*26f0*/  LDC.64 R10, c[0x0][0x3a8] ;  /* 0x0000ea00ff0a7b82 */ /* 0x000e620000000a00 */
[----:B------:R-:W-:Y:S01]  /*2700*/  SHF.R.U32.HI R0, RZ, 0x2, R3 ;  /* 0x00000002ff007819 */ /* 0x000fe20000011603 */
[----:B0-----:R-:W-:Y:S01]  /*2710*/  IMAD.MOV.U32 R6, RZ, RZ, 0x2f800000 ;  /* 0x2f800000ff067424 */ /* 0x001fe200078e00ff */
[----:B------:R-:W-:Y:S01]  /*2720*/  UMOV UR4, 0x54442d18 ;  /* 0x54442d1800047882 */ /* 0x000fe20000000000 */
[----:B------:R-:W-:Y:S01]  /*2730*/  UMOV UR5, 0x401921fb ;  /* 0x401921fb00057882 */ /* 0x000fe20000000000 */
[----:B------:R-:W-:Y:S01]  /*2740*/  LOP3.LUT R0, R0, R3, RZ, 0x3c, !PT ;  /* 0x0000000300007212 */ /* 0x000fe200078e3cff */
[----:B------:R-:W-:Y:S01]  /*2750*/  IMAD.SHL.U32 R3, R7, 0x10, RZ ;  /* 0x0000001007037824 */ /* 0x000fe200078e00ff */
[----:B------:R-:W-:Y:S03]  /*2760*/  BSSY.RECONVERGENT B0, `(.L_x_110) ;  /* 0x0000074000007945 */ /* 0x000fe60003800200 */
[----:B------:R-:W-:-:S05]  /*2770*/  IMAD.SHL.U32 R2, R0, 0x2, RZ ;  /* 0x0000000200027824 */ /* 0x000fca00078e00ff */
[----:B------:R-:W-:Y:S02]  /*2780*/  LOP3.LUT R2, R0, R2, R3, 0x96, !PT ;  /* 0x0000000200027212 */ /* 0x000fe400078e9603 */
[----:B------:R-:W-:Y:S02]  /*2790*/  SHF.R.U32.HI R3, RZ, 0x2, R4 ;  /* 0x00000002ff037819 */ /* 0x000fe40000011604 */
[----:B------:R-:W-:Y:S02]  /*27a0*/  LOP3.LUT R2, R2, R7, RZ, 0x3c, !PT ;  /* 0x0000000702027212 */ /* 0x000fe400078e3cff */
[----:B------:R-:W-:Y:S02]  /*27b0*/  LOP3.LUT R3, R3, R4, RZ, 0x3c, !PT ;  /* 0x0000000403037212 */ /* 0x000fe400078e3cff */
[----:B-1----:R-:W-:Y:S01]  /*27c0*/  LOP3.LUT R10, R10, 0xaad26b49, RZ, 0x3c, !PT ;  /* 0xaad26b490a0a7812 */ /* 0x002fe200078e3cff */
[----:B------:R-:W-:Y:S01]  /*27d0*/  IMAD.SHL.U32 R4, R2, 0x10, RZ ;  /* 0x0000001002047824 */ /* 0x000fe200078e00ff */
[----:B------:R-:W-:Y:S01]  /*27e0*/  LOP3.LUT R11, R11, 0xf7dcefdd, RZ, 0x3c, !PT ;  /* 0xf7dcefdd0b0b7812 */ /* 0x000fe200078e3cff */
[----:B------:R-:W-:-:S02]  /*27f0*/  IMAD.SHL.U32 R5, R3, 0x2, RZ ;  /* 0x0000000203057824 */ /* 0x000fc400078e00ff */
[----:B------:R-:W-:Y:S02]  /*2800*/  IMAD R10, R10, 0x4182bed5, RZ ;  /* 0x4182bed50a0a7824 */ /* 0x000fe400078e02ff */
[----:B------:R-:W-:Y:S01]  /*2810*/  IMAD R11, R11, -0x658354e5, RZ ;  /* 0x9a7cab1b0b0b7824 */ /* 0x000fe200078e02ff */
[----:B------:R-:W-:-:S04]  /*2820*/  LOP3.LUT R5, R3, R5, R4, 0x96, !PT ;  /* 0x0000000503057212 */ /* 0x000fc800078e9604 */
[----:B------:R-:W-:Y:S02]  /*2830*/  IADD3 R10, PT, PT, R10, 0x64f0c9, R11 ;  /* 0x0064f0c90a0a7810 */ /* 0x000fe40007ffe00b */
[----:B------:R-:W-:Y:S02]  /*2840*/  LOP3.LUT R5, R5, R2, RZ, 0x3c, !PT ;  /* 0x0000000205057212 */ /* 0x000fe400078e3cff */
[C---:B------:R-:W-:Y:S02]  /*2850*/  IADD3 R0, PT, PT, R10.reuse, 0x587c5, R2 ;  /* 0x000587c50a007810 */ /* 0x040fe40007ffe002 */
[----:B------:R-:W-:Y:S02]  /*2860*/  IADD3 R5, PT, PT, R10, 0xb0f8a, R5 ;  /* 0x000b0f8a0a057810 */ /* 0x000fe40007ffe005 */
[----:B------:R-:W-:Y:S02]  /*2870*/  I2FP.F32.U32 R0, R0 ;  /* 0x0000000000007245 */ /* 0x000fe40000201000 */
[----:B------:R-:W-:-:S03]  /*2880*/  I2FP.F32.U32 R5, R5 ;  /* 0x0000000500057245 */ /* 0x000fc60000201000 */
[-C--:B------:R-:W-:Y:S02]  /*2890*/  FFMA R0, R0, R6.reuse, 1.1641532182693481445e-10 ;  /* 0x2f00000000007423 */ /* 0x080fe40000000006 */
[----:B------:R-:W-:-:S03]  /*28a0*/  FFMA R2, R5, R6, 1.1641532182693481445e-10 ;  /* 0x2f00000005027423 */ /* 0x000fc60000000006 */
[----:B------:R-:W-:-:S03]  /*28b0*/  FSETP.GEU.AND P0, PT, R0, 1.175494350822287508e-38, PT ;  /* 0x008000000000780b */ /* 0x000fc60003f0e000 */
[----:B------:R-:W0:Y:S10]  /*28c0*/  F2F.F64.F32 R2, R2 ;  /* 0x0000000200027310 */ /* 0x000e340000201800 */
[----:B------:R-:W-:-:S04]  /*28d0*/  @!P0 FMUL R0, R0, 8388608 ;  /* 0x4b00000000008820 */ /* 0x000fc80000400000 */
[----:B------:R-:W-:-:S05]  /*28e0*/  VIADD R4, R0, 0xc0d55555 ;  /* 0xc0d5555500047836 */ /* 0x000fca0000000000 */
[----:B------:R-:W-:Y:S01]  /*28f0*/  LOP3.LUT R7, R4, 0xff800000, RZ, 0xc0, !PT ;  /* 0xff80000004077812 */ /* 0x000fe200078ec0ff */
[----:B0-----:R-:W-:Y:S01]  /*2900*/  DMUL R4, R2, UR4 ;  /* 0x0000000402047c28 */ /* 0x001fe20008000000 */
[----:B------:R-:W-:-:S03]  /*2910*/  IMAD.MOV.U32 R3, RZ, RZ, 0x3e055027 ;  /* 0x3e055027ff037424 */ /* 0x000fc600078e00ff */
[----:B------:R-:W-:-:S04]  /*2920*/  IMAD.IADD R6, R0, 0x1, -R7 ;  /* 0x0000000100067824 */ /* 0x000fc800078e0a07 */
[----:B------:R-:W-:Y:S02]  /*2930*/  FADD R6, R6, -1 ;  /* 0xbf80000006067421 */ /* 0x000fe40000000000 */
[----:B------:R0:W1:Y:S02]  /*2940*/  F2F.F32.F64 R5, R4 ;  /* 0x0000000400057310 */ /* 0x0000640000301000 */
[----:B------:R-:W-:-:S04]  /*2950*/  FFMA R3, R6, -R3, 0.14084610342979431152 ;  /* 0x3e1039f606037423 */ /* 0x000fc80000000803 */
[----:B------:R-:W-:-:S04]  /*2960*/  FFMA R3, R6, R3, -0.12148627638816833496 ;  /* 0xbdf8cdcc06037423 */ /* 0x000fc80000000003 */
[----:B------:R-:W-:Y:S01]  /*2970*/  FFMA R3, R6, R3, 0.13980610668659210205 ;  /* 0x3e0f295506037423 */ /* 0x000fe20000000003 */
[----:B0-----:R-:W-:-:S03]  /*2980*/  I2FP.F32.S32 R4, R7 ;  /* 0x0000000700047245 */ /* 0x001fc60000201400 */
[C---:B------:R-:W-:Y:S01]  /*2990*/  FFMA R3, R6.reuse, R3, -0.16684235632419586182 ;  /* 0xbe2ad8b906037423 */ /* 0x040fe20000000003 */
[C---:B-1----:R-:W-:Y:S01]  /*29a0*/  FMUL R2, R5.reuse, 0.63661974668502807617 ;  /* 0x3f22f98305027820 */ /* 0x042fe20000400000 */
[----:B------:R-:W-:Y:S02]  /*29b0*/  FSETP.GE.AND P1, PT, |R5|, 105615, PT ;  /* 0x47ce47800500780b */ /* 0x000fe40003f26200 */
[----:B------:R-:W-:-:S03]  /*29c0*/  FFMA R3, R6, R3, 0.20012299716472625732 ;  /* 0x3e4ced0b06037423 */ /* 0x000fc60000000003 */
[----:B------:R-:W0:Y:S01]  /*29d0*/  F2I.NTZ R2, R2 ;  /* 0x0000000200027305 */ /* 0x000e220000203100 */
[----:B------:R-:W-:-:S04]  /*29e0*/  FFMA R3, R6, R3, -0.24999669194221496582 ;  /* 0xbe7fff2206037423 */ /* 0x000fc80000000003 */
[----:B------:R-:W-:-:S04]  /*29f0*/  FFMA R3, R6, R3, 0.33333182334899902344 ;  /* 0x3eaaaa7806037423 */ /* 0x000fc80000000003 */
[----:B------:R-:W-:Y:S01]  /*2a00*/  FFMA R9, R6, R3, -0.5 ;  /* 0xbf00000006097423 */ /* 0x000fe20000000003 */
[----:B------:R-:W-:Y:S02]  /*2a10*/  FSEL R3, RZ, -23, P0 ;  /* 0xc1b80000ff037808 */ /* 0x000fe40000000000 */
[----:B------:R-:W-:Y:S01]  /*2a20*/  ISETP.GT.U32.AND P0, PT, R0, 0x7f7fffff, PT ;  /* 0x7f7fffff0000780c */ /* 0x000fe20003f04070 */
[----:B------:R-:W-:Y:S01]  /*2a30*/  FMUL R9, R6, R9 ;  /* 0x0000000906097220 */ /* 0x000fe20000400000 */
[----:B0-----:R-:W-:Y:S01]  /*2a40*/  I2FP.F32.S32 R12, R2 ;  /* 0x00000002000c7245 */ /* 0x001fe20000201400 */
[----:B------:R-:W-:Y:S02]  /*2a50*/  FFMA R3, R4, 1.1920928955078125e-07, R3 ;  /* 0x3400000004037823 */ /* 0x000fe40000000003 */
[----:B------:R-:W-:Y:S01]  /*2a60*/  FFMA R6, R6, R9, R6 ;  /* 0x0000000906067223 */ /* 0x000fe20000000006 */
[----:B------:R-:W-:Y:S02]  /*2a70*/  IMAD.MOV.U32 R9, RZ, RZ, 0x7f800000 ;  /* 0x7f800000ff097424 */ /* 0x000fe400078e00ff */
[----:B------:R-:W-:Y:S01]  /*2a80*/  FFMA R7, R12, -1.5707962512969970703, R5 ;  /* 0xbfc90fda0c077823 */ /* 0x000fe20000000005 */
[----:B------:R-:W-:Y:S01]  /*2a90*/  FFMA R3, R3, 0.69314718246459960938, R6 ;  /* 0x3f31721803037823 */ /* 0x000fe20000000006 */
[----:B------:R-:W-:-:S02]  /*2aa0*/  IMAD.MOV.U32 R13, RZ, RZ, R2 ;  /* 0x000000ffff0d7224 */ /* 0x000fc400078e0002 */
[----:B------:R-:W-:Y:S01]  /*2ab0*/  FFMA R7, R12, -7.5497894158615963534e-08, R7 ;  /* 0xb3a221680c077823 */ /* 0x000fe20000000007 */
[C---:B------:R-:W-:Y:S01]  /*2ac0*/  @P0 FFMA R3, R0.reuse, R9, +INF ;  /* 0x7f80000000030423 */ /* 0x040fe20000000009 */
[----:B------:R-:W-:Y:S02]  /*2ad0*/  FSETP.NEU.AND P0, PT, R0, RZ, PT ;  /* 0x000000ff0000720b */ /* 0x000fe40003f0d000 */
[----:B------:R-:W-:Y:S01]  /*2ae0*/  FFMA R12, R12, -5.3903029534742383927e-15, R7 ;  /* 0xa7c234c50c0c7823 */ /* 0x000fe20000000007 */
[----:B------:R-:W-:-:S03]  /*2af0*/  FMUL R3, R3, -2 ;  /* 0xc000000003037820 */ /* 0x000fc60000400000 */
[----:B------:R-:W-:Y:S02]  /*2b00*/  IMAD.MOV.U32 R0, RZ, RZ, R12 ;  /* 0x000000ffff007224 */ /* 0x000fe400078e000c */
[----:B------:R-:W-:Y:S01]  /*2b10*/  FSEL R7, R3, +INF , P0 ;  /* 0x7f80000003077808 */ /* 0x000fe20000000000 */
[----:B------:R-:W-:Y:S06]  /*2b20*/  @!P1 BRA `(.L_x_111) ;  /* 0x0000000000dc9947 */ /* 0x000fec0003800000 */
[----:B------:R-:W-:-:S13]  /*2b30*/  FSETP.NEU.AND P0, PT, |R5|, +INF , PT ;  /* 0x7f8000000500780b */ /* 0x000fda0003f0d200 */
[----:B------:R-:W-:Y:S01]  /*2b40*/  @!P0 FMUL R0, RZ, R5 ;  /* 0x00000005ff008220 */ /* 0x000fe20000400000 */
[----:B------:R-:W-:Y:S01]  /*2b50*/  @!P0 IMAD.MOV.U32 R2, RZ, RZ, RZ ;  /* 0x000000ffff028224 */ /* 0x000fe200078e00ff */
[----:B------:R-:W-:Y:S06]  /*2b60*/  @!P0 BRA `(.L_x_111) ;  /* 0x0000000000cc8947 */ /* 0x000fec0003800000 */
[----:B------:R-:W-:Y:S01]  /*2b70*/  IMAD.SHL.U32 R2, R5, 0x100, RZ ;  /* 0x0000010005027824 */ /* 0x000fe200078e00ff */
[----:B------:R-:W0:Y:S01]  /*2b80*/  LDCU.64 UR8, c[0x4][0x40] ;  /* 0x01000800ff0877ac */ /* 0x000e220008000a00 */
[----:B------:R-:W-:Y:S02]  /*2b90*/  IMAD.MOV.U32 R6, RZ, RZ, RZ ;  /* 0x000000ffff067224 */ /* 0x000fe400078e00ff */
[----:B------:R-:W-:Y:S01]  /*2ba0*/  IMAD.MOV.U32 R0, RZ, RZ, R1 ;  /* 0x000000ffff007224 */ /* 0x000fe200078e0001 */
[----:B------:R-:W-:Y:S01]  /*2bb0*/  LOP3.LUT R15, R2, 0x80000000, RZ, 0xfc, !PT ;  /* 0x80000000020f7812 */ /* 0x000fe200078efcff */
[----:B------:R-:W-:Y:S01]  /*2bc0*/  UMOV UR5, URZ ;  /* 0x000000ff00057c82 */ /* 0x000fe20008000000 */
[----:B------:R-:W-:-:S05]  /*2bd0*/  UMOV UR4, URZ ;  /* 0x000000ff00047c82 */ /* 0x000fca0008000000 */
.L_x_112:
[----:B0-----:R-:W-:Y:S02]  /*2be0*/  IMAD.U32 R10, RZ, RZ, UR8 ;  /* 0x00000008ff0a7e24 */ /* 0x001fe4000f8e00ff */
[----:B------:R-:W-:-:S05]  /*2bf0*/  IMAD.U32 R11, RZ, RZ, UR9 ;  /* 0x00000009ff0b7e24 */ /* 0x000fca000f8e00ff */
[----:B------:R-:W2:Y:S01]  /*2c00*/  LDG.E.CONSTANT R2, desc[UR6][R10.64] ;  /* 0x000000060a027981 */ /* 0x000ea2000c1e9900 */
[----:B------:R-:W-:Y:S02]  /*2c10*/  UIADD3 UR8, UP0, UPT, UR8, 0x4, URZ ;  /* 0x0000000408087890 */ /* 0x000fe4000ff1e0ff */
[----:B------:R-:W-:Y:S02]  /*2c20*/  UIADD3 UR4, UPT, UPT, UR4, 0x1, URZ ;  /* 0x0000000104047890 */ /* 0x000fe4000fffe0ff */
[----:B------:R-:W-:Y:S02]  /*2c30*/  UIADD3.X UR9, UPT, UPT, URZ, UR9, URZ, UP0, !UPT ;  /* 0x00000009ff097290 */ /* 0x000fe400087fe4ff */
[----:B------:R-:W-:Y:S01]  /*2c40*/  UISETP.NE.AND UP0, UPT, UR4, 0x6, UPT ;  /* 0x000000060400788c */ /* 0x000fe2000bf05270 */
[----:B--2---:R-:W-:-:S03]  /*2c50*/  IMAD.WIDE.U32 R2, R2, R15, RZ ;  /* 0x0000000f02027225 */ /* 0x004fc600078e00ff */
[----:B------:R-:W-:-:S04]  /*2c60*/  IADD3 R9, P0, PT, R2, R6, RZ ;  /* 0x0000000602097210 */ /* 0x000fc80007f1e0ff */
[----:B------:R-:W-:Y:S01]  /*2c70*/  IADD3.X R6, PT, PT, R3, UR5, RZ, P0, !PT ;  /* 0x0000000503067c10 */ /* 0x000fe200087fe4ff */
[----:B------:R0:W-:Y:S02]  /*2c80*/  STL [R0], R9 ;  /* 0x0000000900007387 */ /* 0x0001e40000100800 */
[----:B0-----:R-:W-:Y:S01]  /*2c90*/  VIADD R0, R0, 0x4 ;  /* 0x0000000400007836 */ /* 0x001fe20000000000 */
[----:B------:R-:W-:Y:S06]  /*2ca0*/  BRA.U UP0, `(.L_x_112) ;  /* 0xfffffffd00cc7547 */ /* 0x000fec000b83ffff */
[----:B------:R-:W-:Y:S01]  /*2cb0*/  SHF.R.U32.HI R4, RZ, 0x17, R5 ;  /* 0x00000017ff047819 */ /* 0x000fe20000011605 */
[----:B------:R0:W-:Y:S03]  /*2cc0*/  STL [R1+0x18], R6 ;  /* 0x0000180601007387 */ /* 0x0001e60000100800 */
[C---:B------:R-:W-:Y:S02]  /*2cd0*/  LOP3.LUT R0, R4.reuse, 0xe0, RZ, 0xc0, !PT ;  /* 0x000000e004007812 */ /* 0x040fe400078ec0ff */
[----:B------:R-:W-:-:S03]  /*2ce0*/  LOP3.LUT P0, RZ, R4, 0x1f, RZ, 0xc0, !PT ;  /* 0x0000001f04ff7812 */ /* 0x000fc6000780c0ff */
[----:B------:R-:W-:-:S05]  /*2cf0*/  VIADD R0, R0, 0xffffff80 ;  /* 0xffffff8000007836 */ /* 0x000fca0000000000 */
[----:B------:R-:W-:-:S05]  /*2d00*/  SHF.R.U32.HI R0, RZ, 0x5, R0 ;  /* 0x00000005ff007819 */ /* 0x000fca0000011600 */
[----:B------:R-:W-:-:S05]  /*2d10*/  IMAD R9, R0, -0x4, R1 ;  /* 0xfffffffc00097824 */ /* 0x000fca00078e0201 */
[----:B------:R-:W2:Y:S04]  /*2d20*/  LDL R0, [R9+0x18] ;  /* 0x0000180009007983 */ /* 0x000ea80000100800 */
[----:B------:R-:W2:Y:S04]  /*2d30*/  LDL R3, [R9+0x14] ;  /* 0x0000140009037983 */ /* 0x000ea80000100800 */
[----:B------:R-:W3:Y:S01]  /*2d40*/  @P0 LDL R2, [R9+0x10] ;  /* 0x0000100009020983 */ /* 0x000ee20000100800 */
[----:B------:R-:W-:Y:S01]  /*2d50*/  LOP3.LUT R4, R4, 0x1f, RZ, 0xc0, !PT ;  /* 0x0000001f04047812 */ /* 0x000fe200078ec0ff */
[----:B------:R-:W-:Y:S01]  /*2d60*/  UMOV UR4, 0x54442d19 ;  /* 0x54442d1900047882 */ /* 0x000fe20000000000 */
[----:B------:R-:W-:-:S02]  /*2d70*/  UMOV UR5, 0x3bf921fb ;  /* 0x3bf921fb00057882 */ /* 0x000fc40000000000 */
[-C--:B--2---:R-:W-:Y:S02]  /*2d80*/  @P0 SHF.L.W.U32.HI R0, R3, R4.reuse, R0 ;  /* 0x0000000403000219 */ /* 0x084fe40000010e00 */
[----:B---3--:R-:W-:Y:S02]  /*2d90*/  @P0 SHF.L.W.U32.HI R3, R2, R4, R3 ;  /* 0x0000000402030219 */ /* 0x008fe40000010e03 */
[----:B------:R-:W-:Y:S02]  /*2da0*/  ISETP.GE.AND P0, PT, R5, RZ, PT ;  /* 0x000000ff0500720c */ /* 0x000fe40003f06270 */
[C---:B------:R-:W-:Y:S01]  /*2db0*/  SHF.L.W.U32.HI R2, R3.reuse, 0x2, R0 ;  /* 0x0000000203027819 */ /* 0x040fe20000010e00 */
[----:B------:R-:W-:-:S03]  /*2dc0*/  IMAD.SHL.U32 R3, R3, 0x4, RZ ;  /* 0x0000000403037824 */ /* 0x000fc600078e00ff */
[----:B------:R-:W-:-:S04]  /*2dd0*/  SHF.R.S32.HI R4, RZ, 0x1f, R2 ;  /* 0x0000001fff047819 */ /* 0x000fc80000011402 */
[C---:B------:R-:W-:Y:S02]  /*2de0*/  LOP3.LUT R10, R4.reuse, R3, RZ, 0x3c, !PT ;  /* 0x00000003040a7212 */ /* 0x040fe400078e3cff */
[----:B------:R-:W-:Y:S02]  /*2df0*/  LOP3.LUT R11, R4, R2, RZ, 0x3c, !PT ;  /* 0x00000002040b7212 */ /* 0x000fe400078e3cff */
[----:B------:R-:W-:Y:S02]  /*2e00*/  SHF.R.U32.HI R3, RZ, 0x1e, R0 ;  /* 0x0000001eff037819 */ /* 0x000fe40000011600 */
[C---:B------:R-:W-:Y:S02]  /*2e10*/  LOP3.LUT R0, R2.reuse, R5, RZ, 0x3c, !PT ;  /* 0x0000000502007212 */ /* 0x040fe400078e3cff */
[----:B------:R-:W1:Y:S01]  /*2e20*/  I2F.F64.S64 R10, R10 ;  /* 0x0000000a000a7312 */ /* 0x000e620000301c00 */
[----:B------:R-:W-:Y:S02]  /*2e30*/  LEA.HI R2, R2, R3, RZ, 0x1 ;  /* 0x0000000302027211 */ /* 0x000fe400078f08ff */
[----:B------:R-:W-:-:S03]  /*2e40*/  ISETP.GE.AND P1, PT, R0, RZ, PT ;  /* 0x000000ff0000720c */ /* 0x000fc60003f26270 */
[----:B------:R-:W-:-:S04]  /*2e50*/  IMAD.MOV R0, RZ, RZ, -R2 ;  /* 0x000000ffff007224 */ /* 0x000fc800078e0a02 */
[----:B------:R-:W-:Y:S01]  /*2e60*/  @!P0 IMAD.MOV.U32 R2, RZ, RZ, R0 ;  /* 0x000000ffff028224 */ /* 0x000fe200078e0000 */
[----:B-1----:R-:W-:-:S10]  /*2e70*/  DMUL R14, R10, UR4 ;  /* 0x000000040a0e7c28 */ /* 0x002fd40008000000 */
[----:B------:R-:W1:Y:S02]  /*2e80*/  F2F.F32.F64 R14, R14 ;  /* 0x0000000e000e7310 */ /* 0x000e640000301000 */
[----:B01----:R-:W-:-:S07]  /*2e90*/  FSEL R0, -R14, R14, !P1 ;  /* 0x0000000e0e007208 */ /* 0x003fce0004800100 */
.L_x_111:
[----:B------:R-:W-:Y:S05]  /*2ea0*/  BSYNC.RECONVERGENT B0 ;  /* 0x0000000000007941 */ /* 0x000fea0003800200 */
.L_x_110:
[----:B------:R-:W-:Y:S01]  /*2eb0*/  LOP3.LUT R6, R2, 0x1, RZ, 0xc0, !PT ;  /* 0x0000000102067812 */ /* 0x000fe200078ec0ff */
[----:B------:R-:W-:Y:S02]  /*2ec0*/  IMAD.MOV.U32 R4, RZ, RZ, 0x37cbac00 ;  /* 0x37cbac00ff047424 */ /* 0x000fe400078e00ff */
[----:B------:R-:W-:Y:S01]  /*2ed0*/  FMUL R3, R0, R0 ;  /* 0x0000000000037220 */ /* 0x000fe20000400000 */
[----:B------:R-:W-:Y:S01]  /*2ee0*/  IMAD.MOV.U32 R11, RZ, RZ, 0x3e2aaaa8 ;  /* 0x3e2aaaa8ff0b7424 */ /* 0x000fe200078e00ff */
[----:B------:R-:W-:Y:S01]  /*2ef0*/  ISETP.NE.U32.AND P0, PT, R6, 0x1, PT ;  /* 0x000000010600780c */ /* 0x000fe20003f05070 */
[----:B------:R-:W-:Y:S02]  /*2f00*/  IMAD.MOV.U32 R6, RZ, RZ, 0x3c0885e4 ;  /* 0x3c0885e4ff067424 */ /* 0x000fe400078e00ff */
[----:B------:R-:W-:Y:S01]  /*2f10*/  FFMA R4, R3, R4, -0.0013887860113754868507 ;  /* 0xbab607ed03047423 */ /* 0x000fe20000000004 */
[----:B------:R-:W-:Y:S01]  /*2f20*/  VIADD R9, R2, 0x1 ;  /* 0x0000000102097836 */ /* 0x000fe20000000000 */
[----:B------:R-:W-:Y:S01]  /*2f30*/  FSEL R0, R0, 1, !P0 ;  /* 0x3f80000000007808 */ /* 0x000fe20004000000 */
[----:B------:R-:W-:Y:S01]  /*2f40*/  BSSY.RECONVERGENT B0, `(.L_x_113) ;  /* 0x0000043000007945 */ /* 0x000fe20003800200 */
[----:B------:R-:W-:-:S02]  /*2f50*/  FSEL R2, R6, 0.041666727513074874878, !P0 ;  /* 0x3d2aaabb06027808 */ /* 0x000fc40004000000 */
[----:B------:R-:W-:Y:S02]  /*2f60*/  FSEL R4, R4, -0.00019574658654164522886, P0 ;  /* 0xb94d415304047808 */ /* 0x000fe40000000000 */
[----:B------:R-:W-:Y:S02]  /*2f70*/  FSEL R11, -R11, -0.4999999701976776123, !P0 ;  /* 0xbeffffff0b0b7808 */ /* 0x000fe40004000100 */
[----:B------:R-:W-:Y:S01]  /*2f80*/  FSETP.GE.AND P0, PT, |R5|, 105615, PT ;  /* 0x47ce47800500780b */ /* 0x000fe20003f06200 */
[----:B------:R-:W-:Y:S01]  /*2f90*/  FFMA R2, R3, R4, R2 ;  /* 0x0000000403027223 */ /* 0x000fe20000000002 */
[----:B------:R-:W-:Y:S01]  /*2fa0*/  LOP3.LUT P1, RZ, R9, 0x2, RZ, 0xc0, !PT ;  /* 0x0000000209ff7812 */ /* 0x000fe2000782c0ff */
[C---:B------:R-:W-:Y:S02]  /*2fb0*/  FFMA R9, R3.reuse, R0, RZ ;  /* 0x0000000003097223 */ /* 0x040fe400000000ff */
[----:B------:R-:W-:-:S04]  /*2fc0*/  FFMA R2, R3, R2, R11 ;  /* 0x0000000203027223 */ /* 0x000fc8000000000b */
[----:B------:R-:W-:-:S06]  /*2fd0*/  FFMA R9, R9, R2, R0 ;  /* 0x0000000209097223 */ /* 0x000fcc0000000000 */
[----:B------:R-:W-:Y:S01]  /*2fe0*/  @P1 FADD R9, RZ, -R9 ;  /* 0x80000009ff091221 */ /* 0x000fe20000000000 */
        /* <DEDUP_REMOVED lines=12> */
.L_x_115:
        /* <DEDUP_REMOVED lines=25> */
[----:B------:R-:W-:Y:S01]  /*3240*/  UMOV UR5, 0x3bf921fb ;  /* 0x3bf921fb00057882 */ /* 0x000fe20000000000 */
[----:B------:R-:W-:-:S02]  /*3250*/  ISETP.GE.AND P1, PT, R5, RZ, PT ;  /* 0x000000ff0500720c */ /* 0x000fc40003f26270 */
[-C--:B--2---:R-:W-:Y:S02]  /*3260*/  @P0 SHF.L.W.U32.HI R0, R3, R4.reuse, R0 ;  /* 0x0000000403000219 */ /* 0x084fe40000010e00 */
[----:B---3--:R-:W-:Y:S02]  /*3270*/  @P0 SHF.L.W.U32.HI R3, R2, R4, R3 ;  /* 0x0000000402030219 */ /* 0x008fe40000010e03 */
[--C-:B------:R-:W-:Y:S02]  /*3280*/  SHF.R.U32.HI R13, RZ, 0x1e, R0.reuse ;  /* 0x0000001eff0d7819 */ /* 0x100fe40000011600 */
[C---:B------:R-:W-:Y:S01]  /*3290*/  SHF.L.W.U32.HI R2, R3.reuse, 0x2, R0 ;  /* 0x0000000203027819 */ /* 0x040fe20000010e00 */
[----:B------:R-:W-:-:S03]  /*32a0*/  IMAD.SHL.U32 R3, R3, 0x4, RZ ;  /* 0x0000000403037824 */ /* 0x000fc600078e00ff */
[----:B------:R-:W-:Y:S02]  /*32b0*/  SHF.R.S32.HI R4, RZ, 0x1f, R2 ;  /* 0x0000001fff047819 */ /* 0x000fe40000011402 */
[----:B------:R-:W-:Y:S02]  /*32c0*/  LEA.HI R13, R2, R13, RZ, 0x1 ;  /* 0x0000000d020d7211 */ /* 0x000fe400078f08ff */
[C---:B------:R-:W-:Y:S02]  /*32d0*/  LOP3.LUT R10, R4.reuse, R3, RZ, 0x3c, !PT ;  /* 0x00000003040a7212 */ /* 0x040fe400078e3cff */
[----:B------:R-:W-:Y:S01]  /*32e0*/  LOP3.LUT R11, R4, R2, RZ, 0x3c, !PT ;  /* 0x00000002040b7212 */ /* 0x000fe200078e3cff */
[----:B------:R-:W-:Y:S01]  /*32f0*/  IMAD.MOV R0, RZ, RZ, -R13 ;  /* 0x000000ffff007224 */ /* 0x000fe200078e0a0d */
[----:B------:R-:W-:-:S03]  /*3300*/  LOP3.LUT R5, R2, R5, RZ, 0x3c, !PT ;  /* 0x0000000502057212 */ /* 0x000fc600078e3cff */
[----:B------:R-:W-:Y:S01]  /*3310*/  @!P1 IMAD.MOV.U32 R13, RZ, RZ, R0 ;  /* 0x000000ffff0d9224 */ /* 0x000fe200078e0000 */
[----:B------:R-:W1:Y:S01]  /*3320*/  I2F.F64.S64 R10, R10 ;  /* 0x0000000a000a7312 */ /* 0x000e620000301c00 */
[----:B------:R-:W-:Y:S01]  /*3330*/  ISETP.GE.AND P0, PT, R5, RZ, PT ;  /* 0x000000ff0500720c */ /* 0x000fe20003f06270 */
[----:B-1----:R-:W-:-:S10]  /*3340*/  DMUL R14, R10, UR4 ;  /* 0x000000040a0e7c28 */ /* 0x002fd40008000000 */
[----:B------:R-:W1:Y:S02]  /*3350*/  F2F.F32.F64 R14, R14 ;  /* 0x0000000e000e7310 */ /* 0x000e640000301000 */
[----:B01----:R-:W-:-:S07]  /*3360*/  FSEL R12, -R14, R14, !P0 ;  /* 0x0000000e0e0c7208 */ /* 0x003fce0004000100 */
.L_x_114:
[----:B------:R-:W-:Y:S05]  /*3370*/  BSYNC.RECONVERGENT B0 ;  /* 0x0000000000007941 */ /* 0x000fea0003800200 */
.L_x_113:
[----:B------:R-:W-:Y:S01]  /*3380*/  VIADD R2, R7, 0xf3000000 ;  /* 0xf300000007027836 */ /* 0x000fe20000000000 */
[----:B------:R0:W1:Y:S01]  /*3390*/  MUFU.RSQ R0, R7 ;  /* 0x0000000700007308 */ /* 0x0000620000001400 */
[----:B------:R-:W-:Y:S03]  /*33a0*/  BSSY.RECONVERGENT B0, `(.L_x_116) ;  /* 0x000000b000007945 */ /* 0x000fe60003800200 */
[----:B------:R-:W-:-:S13]  /*33b0*/  ISETP.GT.U32.AND P0, PT, R2, 0x727fffff, PT ;  /* 0x727fffff0200780c */ /* 0x000fda0003f04070 */
[----:B01----:R-:W-:Y:S05]  /*33c0*/  @!P0 BRA `(.L_x_117) ;  /* 0x0000000000108947 */ /* 0x003fea0003800000 */
[----:B------:R-:W-:-:S07]  /*33d0*/  MOV R6, 0x33f0 ;  /* 0x000033f000067802 */ /* 0x000fce0000000f00 */
[----:B------:R-:W-:Y:S05]  /*33e0*/  CALL.REL.NOINC `($__internal_5_$__cuda_sm20_sqrt_rn_f32_slowpath) ;  /* 0x0000000000e87944 */ /* 0x000fea0003c00000 */
[----:B------:R-:W-:Y:S01]  /*33f0*/  IMAD.MOV.U32 R10, RZ, RZ, R7 ;  /* 0x000000ffff0a7224 */ /* 0x000fe200078e0007 */
[----:B------:R-:W-:Y:S06]  /*3400*/  BRA `(.L_x_118) ;  /* 0x0000000000107947 */ /* 0x000fec0003800000 */
.L_x_117:
[----:B------:R-:W-:Y:S01]  /*3410*/  FMUL.FTZ R10, R7, R0 ;  /* 0x00000000070a7220 */ /* 0x000fe20000410000 */
[----:B------:R-:W-:-:S03]  /*3420*/  FMUL.FTZ R0, R0, 0.5 ;  /* 0x3f00000000007820 */ /* 0x000fc60000410000 */
[----:B------:R-:W-:-:S04]  /*3430*/  FFMA R7, -R10, R10, R7 ;  /* 0x0000000a0a077223 */ /* 0x000fc80000000107 */
[----:B------:R-:W-:-:S07]  /*3440*/  FFMA R10, R7, R0, R10 ;  /* 0x00000000070a7223 */ /* 0x000fce000000000a */
.L_x_118:
[----:B------:R-:W-:Y:S05]  /*3450*/  BSYNC.RECONVERGENT B0 ;  /* 0x0000000000007941 */ /* 0x000fea0003800200 */
.L_x_116:
[----:B------:R-:W0:Y:S01]  /*3460*/  LDC.64 R2, c[0x0][0x390] ;  /* 0x0000e400ff027b82 */ /* 0x000e220000000a00 */
[C---:B------:R-:W-:Y:S01]  /*3470*/  LOP3.LUT R0, R13.reuse, 0x1, RZ, 0xc0, !PT ;  /* 0x000000010d007812 */ /* 0x040fe200078ec0ff */
[----:B------:R-:W-:Y:S02]  /*3480*/  IMAD.MOV.U32 R4, RZ, RZ, 0x37cbac00 ;  /* 0x37cbac00ff047424 */ /* 0x000fe400078e00ff */
[----:B------:R-:W-:Y:S01]  /*3490*/  FMUL R11, R12, R12 ;  /* 0x0000000c0c0b7220 */ /* 0x000fe20000400000 */
[----:B------:R-:W-:Y:S01]  /*34a0*/  IMAD.MOV.U32 R5, RZ, RZ, 0x3effffff ;  /* 0x3effffffff057424 */ /* 0x000fe200078e00ff */
[----:B------:R-:W-:Y:S01]  /*34b0*/  LOP3.LUT P1, RZ, R13, 0x2, RZ, 0xc0, !PT ;  /* 0x000000020dff7812 */ /* 0x000fe2000782c0ff */
[----:B------:R-:W1:Y:S01]  /*34c0*/  LDCU UR4, c[0x0][0x3a0] ;  /* 0x00007400ff0477ac */ /* 0x000e620008000800 */
[----:B------:R-:W1:Y:S01]  /*34d0*/  LDC R14, c[0x0][0x39c] ;  /* 0x0000e700ff0e7b82 */ /* 0x000e620000000800 */
[----:B0-----:R-:W2:Y:S04]  /*34e0*/  LDG.E R7, desc[UR6][R2.64+0xc] ;  /* 0x00000c0602077981 */ /* 0x001ea8000c1e1900 */
[----:B------:R-:W3:Y:S01]  /*34f0*/  LDG.E R6, desc[UR6][R2.64] ;  /* 0x0000000602067981 */ /* 0x000ee2000c1e1900 */
[----:B------:R-:W-:Y:S01]  /*3500*/  ISETP.NE.U32.AND P0, PT, R0, 0x1, PT ;  /* 0x000000010000780c */ /* 0x000fe20003f05070 */
[----:B------:R-:W-:Y:S01]  /*3510*/  FFMA R4, R11, R4, -0.0013887860113754868507 ;  /* 0xbab607ed0b047423 */ /* 0x000fe20000000004 */
[----:B------:R-:W-:-:S02]  /*3520*/  IMAD.MOV.U32 R0, RZ, RZ, 0x3d2aaabb ;  /* 0x3d2aaabbff007424 */ /* 0x000fc400078e00ff */
[----:B------:R-:W-:Y:S01]  /*3530*/  FMUL R9, R9, R10 ;  /* 0x0000000a09097220 */ /* 0x000fe20000400000 */
[----:B------:R-:W-:Y:S02]  /*3540*/  FSEL R5, -R5, -0.16666662693023681641, !P0 ;  /* 0xbe2aaaa805057808 */ /* 0x000fe40004000100 */
[----:B------:R-:W-:Y:S01]  /*3550*/  FSEL R4, R4, -0.00019574658654164522886, !P0 ;  /* 0xb94d415304047808 */ /* 0x000fe20004000000 */
[----:B-1----:R-:W-:Y:S01]  /*3560*/  FFMA R9, R9, UR4, R14 ;  /* 0x0000000409097c23 */ /* 0x002fe2000800000e */
[----:B------:R-:W-:-:S05]  /*3570*/  FSEL R0, R0, 0.0083327032625675201416, !P0 ;  /* 0x3c0885e400007808 */ /* 0x000fca0004000000 */
[----:B------:R-:W-:Y:S01]  /*3580*/  FFMA R4, R11, R4, R0 ;  /* 0x000000040b047223 */ /* 0x000fe20000000000 */
[----:B------:R-:W-:-:S03]  /*3590*/  FSEL R0, R12, 1, P0 ;  /* 0x3f8000000c007808 */ /* 0x000fc60000000000 */
[C---:B------:R-:W-:Y:S02]  /*35a0*/  FFMA R12, R11.reuse, R4, R5 ;  /* 0x000000040b0c7223 */ /* 0x040fe40000000005 */
[----:B------:R-:W0:Y:S01]  /*35b0*/  LDC.64 R4, c[0x0][0x380] ;  /* 0x0000e000ff047b82 */ /* 0x000e220000000a00 */
[----:B------:R-:W-:-:S04]  /*35c0*/  FFMA R11, R11, R0, RZ ;  /* 0x000000000b0b7223 */ /* 0x000fc800000000ff */
[----:B------:R-:W-:-:S04]  /*35d0*/  FFMA R11, R11, R12, R0 ;  /* 0x0000000c0b0b7223 */ /* 0x000fc80000000000 */
[----:B------:R-:W-:-:S04]  /*35e0*/  @P1 FADD R11, RZ, -R11 ;  /* 0x8000000bff0b1221 */ /* 0x000fc80000000000 */
[----:B------:R-:W-:-:S04]  /*35f0*/  FMUL R11, R11, R10 ;  /* 0x0000000a0b0b7220 */ /* 0x000fc80000400000 */
[----:B------:R-:W-:Y:S01]  /*3600*/  FFMA R0, R11, UR4, R14 ;  /* 0x000000040b007c23 */ /* 0x000fe2000800000e */
[----:B------:R-:W-:-:S04]  /*3610*/  IMAD R11, R8, 0x3, RZ ;  /* 0x00000003080b7824 */ /* 0x000fc800078e02ff */
[----:B0-----:R-:W-:-:S04]  /*3620*/  IMAD.WIDE R4, R11, 0x4, R4 ;  /* 0x000000040b047825 */ /* 0x001fc800078e0204 */
[----:B--2---:R-:W-:-:S04]  /*3630*/  FMUL R8, R0, R7 ;  /* 0x0000000700087220 */ /* 0x004fc80000400000 */
[----:B---3--:R-:W-:-:S05]  /*3640*/  FFMA R7, R9, R6, R8 ;  /* 0x0000000609077223 */ /* 0x008fca0000000008 */
[----:B------:R0:W-:Y:S04]  /*3650*/  STG.E desc[UR6][R4.64], R7 ;  /* 0x0000000704007986 */ /* 0x0001e8000c101906 */
[----:B------:R-:W2:Y:S04]  /*3660*/  LDG.E R13, desc[UR6][R2.64+0x10] ;  /* 0x00001006020d7981 */ /* 0x000ea8000c1e1900 */
[----:B------:R-:W3:Y:S01]  /*3670*/  LDG.E R6, desc[UR6][R2.64+0x4] ;  /* 0x0000040602067981 */ /* 0x000ee2000c1e1900 */
[----:B--2---:R-:W-:-:S04]  /*3680*/  FMUL R8, R0, R13 ;  /* 0x0000000d00087220 */ /* 0x004fc80000400000 */
[----:B---3--:R-:W-:-:S05]  /*3690*/  FFMA R13, R9, R6, R8 ;  /* 0x00000006090d7223 */ /* 0x008fca0000000008 */
[----:B------:R1:W-:Y:S04]  /*36a0*/  STG.E desc[UR6][R4.64+0x4], R13 ;  /* 0x0000040d04007986 */ /* 0x0003e8000c101906 */
[----:B------:R-:W2:Y:S04]  /*36b0*/  LDG.E R15, desc[UR6][R2.64+0x14] ;  /* 0x00001406020f7981 */ /* 0x000ea8000c1e1900 */
[----:B------:R-:W3:Y:S01]  /*36c0*/  LDG.E R6, desc[UR6][R2.64+0x8] ;  /* 0x0000080602067981 */ /* 0x000ee2000c1e1900 */
[----:B--2---:R-:W-:-:S04]  /*36d0*/  FMUL R0, R0, R15 ;  /* 0x0000000f00007220 */ /* 0x004fc80000400000 */
[----:B---3--:R-:W-:Y:S02]  /*36e0*/  FFMA R9, R9, R6, R0 ;  /* 0x0000000609097223 */ /* 0x008fe40000000000 */
[----:B0-----:R-:W0:Y:S03]  /*36f0*/  LDC.64 R6, c[0x0][0x388] ;  /* 0x0000e200ff067b82 */ /* 0x001e260000000a00 */
[----:B------:R-:W-:Y:S04]  /*3700*/  STG.E desc[UR6][R4.64+0x8], R9 ;  /* 0x0000080904007986 */ /* 0x000fe8000c101906 */
[----:B------:R-:W2:Y:S01]  /*3710*/  LDG.E R15, desc[UR6][R2.64+0x18] ;  /* 0x00001806020f7981 */ /* 0x000ea2000c1e1900 */
[----:B0-----:R-:W-:-:S05]  /*3720*/  IMAD.WIDE R6, R11, 0x4, R6 ;  /* 0x000000040b067825 */ /* 0x001fca00078e0206 */
[----:B--2---:R-:W-:Y:S04]  /*3730*/  STG.E desc[UR6][R6.64], R15 ;  /* 0x0000000f06007986 */ /* 0x004fe8000c101906 */
[----:B------:R-:W2:Y:S04]  /*3740*/  LDG.E R11, desc[UR6][R2.64+0x1c] ;  /* 0x00001c06020b7981 */ /* 0x000ea8000c1e1900 */
[----:B--2---:R-:W-:Y:S04]  /*3750*/  STG.E desc[UR6][R6.64+0x4], R11 ;  /* 0x0000040b06007986 */ /* 0x004fe8000c101906 */
[----:B-1----:R-:W2:Y:S04]  /*3760*/  LDG.E R13, desc[UR6][R2.64+0x20] ;  /* 0x00002006020d7981 */ /* 0x002ea8000c1e1900 */
[----:B--2---:R-:W-:Y:S01]  /*3770*/  STG.E desc[UR6][R6.64+0x8], R13 ;  /* 0x0000080d06007986 */ /* 0x004fe2000c101906 */
[----:B------:R-:W-:Y:S05]  /*3780*/  EXIT ;  /* 0x000000000000794d */ /* 0x000fea0003800000 */
        .weak           $__internal_5_$__cuda_sm20_sqrt_rn_f32_slowpath
        .type           $__internal_5_$__cuda_sm20_sqrt_rn_f32_slowpath,@function
        .size           $__internal_5_$__cuda_sm20_sqrt_rn_f32_slowpath,(.L_x_129 - $__internal_5_$__cuda_sm20_sqrt_rn_f32_slowpath)
$__internal_5_$__cuda_sm20_sqrt_rn_f32_slowpath:
[----:B------:R-:W-:-:S13]  /*3790*/  LOP3.LUT P0, RZ, R7, 0x7fffffff, RZ, 0xc0, !PT ;  /* 0x7fffffff07ff7812 */ /* 0x000fda000780c0ff */
[----:B------:R-:W-:Y:S05]  /*37a0*/  @!P0 BRA `(.L_x_119) ;  /* 0x0000000000448947 */ /* 0x000fea0003800000 */
[----:B------:R-:W-:Y:S01]  /*37b0*/  FSETP.GEU.FTZ.AND P0, PT, R7, RZ, PT ;  /* 0x000000ff0700720b */ /* 0x000fe20003f1e000 */
[----:B------:R-:W-:-:S12]  /*37c0*/  IMAD.MOV.U32 R0, RZ, RZ, R7 ;  /* 0x000000ffff007224 */ /* 0x000fd800078e0007 */
[----:B------:R-:W-:Y:S01]  /*37d0*/  @!P0 IMAD.MOV.U32 R7, RZ, RZ, 0x7fffffff ;  /* 0x7fffffffff078424 */ /* 0x000fe200078e00ff */
[----:B------:R-:W-:Y:S06]  /*37e0*/  @!P0 BRA `(.L_x_119) ;  /* 0x0000000000348947 */ /* 0x000fec0003800000 */
[----:B------:R-:W-:-:S13]  /*37f0*/  FSETP.GTU.FTZ.AND P0, PT, |R0|, +INF , PT ;  /* 0x7f8000000000780b */ /* 0x000fda0003f1c200 */
[----:B------:R-:W-:Y:S01]  /*3800*/  @P0 FADD.FTZ R7, R0, 1 ;  /* 0x3f80000000070421 */ /* 0x000fe20000010000 */
[----:B------:R-:W-:Y:S06]  /*3810*/  @P0 BRA `(.L_x_119) ;  /* 0x0000000000280947 */ /* 0x000fec0003800000 */
[----:B------:R-:W-:-:S13]  /*3820*/  FSETP.NEU.FTZ.AND P0, PT, |R0|, +INF , PT ;  /* 0x7f8000000000780b */ /* 0x000fda0003f1d200 */
[----:B------:R-:W-:Y:S01]  /*3830*/  @P0 FFMA R2, R0, 1.84467440737095516160e+19, RZ ;  /* 0x5f80000000020823 */ /* 0x000fe200000000ff */
[----:B------:R-:W-:-:S03]  /*3840*/  @!P0 IMAD.MOV.U32 R7, RZ, RZ, R0 ;  /* 0x000000ffff078224 */ /* 0x000fc600078e0000 */
[----:B------:R-:W0:Y:S02]  /*3850*/  @P0 MUFU.RSQ R3, R2 ;  /* 0x0000000200030308 */ /* 0x000e240000001400 */
[----:B0-----:R-:W-:Y:S01]  /*3860*/  @P0 FMUL.FTZ R5, R2, R3 ;  /* 0x0000000302050220 */ /* 0x001fe20000410000 */
[----:B------:R-:W-:-:S03]  /*3870*/  @P0 FMUL.FTZ R3, R3, 0.5 ;  /* 0x3f00000003030820 */ /* 0x000fc60000410000 */
[----:B------:R-:W-:-:S04]  /*3880*/  @P0 FADD.FTZ R4, -R5, -RZ ;  /* 0x800000ff05040221 */ /* 0x000fc80000010100 */
[----:B------:R-:W-:-:S04]  /*3890*/  @P0 FFMA R4, R5, R4, R2 ;  /* 0x0000000405040223 */ /* 0x000fc80000000002 */
[----:B------:R-:W-:-:S04]  /*38a0*/  @P0 FFMA R3, R4, R3, R5 ;  /* 0x0000000304030223 */ /* 0x000fc80000000005 */
[----:B------:R-:W-:-:S07]  /*38b0*/  @P0 FMUL.FTZ R7, R3, 2.3283064365386962891e-10 ;  /* 0x2f80000003070820 */ /* 0x000fce0000410000 */
.L_x_119:
[----:B------:R-:W-:Y:S02]  /*38c0*/  IMAD.MOV.U32 R2, RZ, RZ, R6 ;  /* 0x000000ffff027224 */ /* 0x000fe400078e0006 */
[----:B------:R-:W-:-:S04]  /*38d0*/  IMAD.MOV.U32 R3, RZ, RZ, 0x0 ;  /* 0x00000000ff037424 */ /* 0x000fc800078e00ff */
[----:B------:R-:W-:Y:S05]  /*38e0*/  RET.REL.NODEC R2 `(init_light_source) ;  /* 0xffffffc402c47950 */ /* 0x000fea0003c3ffff */
.L_x_120:
        /* <DEDUP_REMOVED lines=9> */
.L_x_129:


//--------------------- .text.produit_scalaire    --------------------------
	.section	.text.produit_scalaire,"ax",@progbits
	.align	128
        .global         produit_scalaire
        .type           produit_scalaire,@function
        .size           produit_scalaire,(.L_x_141 - produit_scalaire)
        .other          produit_scalaire,@"STO_CUDA_ENTRY STV_DEFAULT"
produit_scalaire:
.text.produit_scalaire:
        /* <DEDUP_REMOVED lines=10> */
[----:B------:R-:W1:Y:S04]  /*00a0*/  LDCU.128 UR8, c[0x0][0x390] ;  /* 0x00007200ff0877ac */ /* 0x000e680008000c00 */
[----:B------:R-:W-:Y:S01]  /*00b0*/  SHF.R.S32.HI R5, RZ, 0x1f, R4 ;  /* 0x0000001fff057819 */ /* 0x000fe20000011404 */
[----:B------:R-:W2:Y:S01]  /*00c0*/  LDCU.64 UR4, c[0x0][0x358] ;  /* 0x00006b00ff0477ac */ /* 0x000ea20008000a00 */
[C---:B0-----:R-:W-:Y:S02]  /*00d0*/  IADD3 R2, P0, PT, R4.reuse, UR6, RZ ;  /* 0x0000000604027c10 */ /* 0x041fe4000ff1e0ff */
[----:B-1----:R-:W-:-:S02]  /*00e0*/  IADD3 R4, P1, PT, R4, UR8, RZ ;  /* 0x0000000804047c10 */ /* 0x002fc4000ff3e0ff */
[C---:B------:R-:W-:Y:S02]  /*00f0*/  IADD3.X R3, PT, PT, R5.reuse, UR7, RZ, P0, !PT ;  /* 0x0000000705037c10 */ /* 0x040fe400087fe4ff */
[----:B------:R-:W-:-:S03]  /*0100*/  IADD3.X R5, PT, PT, R5, UR9, RZ, P1, !PT ;  /* 0x0000000905057c10 */ /* 0x000fc60008ffe4ff */
[----:B--2---:R-:W2:Y:S04]  /*0110*/  LDG.E.U8 R6, desc[UR4][R2.64] ;  /* 0x0000000402067981 */ /* 0x004ea8000c1e1100 */
[----:B------:R-:W2:Y:S04]  /*0120*/  LDG.E.U8 R7, desc[UR4][R4.64] ;  /* 0x0000000404077981 */ /* 0x000ea8000c1e1100 */
[----:B------:R-:W3:Y:S04]  /*0130*/  LDG.E.U8 R8, desc[UR4][R2.64+0x1] ;  /* 0x0000010402087981 */ /* 0x000ee8000c1e1100 */
[----:B------:R-:W3:Y:S04]  /*0140*/  LDG.E.U8 R9, desc[UR4][R4.64+0x1] ;  /* 0x0000010404097981 */ /* 0x000ee8000c1e1100 */
[----:B------:R-:W4:Y:S04]  /*0150*/  LDG.E.U8 R10, desc[UR4][R2.64+0x2] ;  /* 0x00000204020a7981 */ /* 0x000f28000c1e1100 */
[----:B------:R-:W4:Y:S01]  /*0160*/  LDG.E.U8 R11, desc[UR4][R4.64+0x2] ;  /* 0x00000204040b7981 */ /* 0x000f22000c1e1100 */
[----:B--2---:R-:W-:-:S05]  /*0170*/  IMAD R6, R6, R7, RZ ;  /* 0x0000000706067224 */ /* 0x004fca00078e02ff */
[----:B------:R-:W-:-:S05]  /*0180*/  PRMT R6, R6, 0x9910, RZ ;  /* 0x0000991006067816 */ /* 0x000fca00000000ff */
[----:B---3--:R-:W-:-:S05]  /*0190*/  IMAD R6, R8, R9, R6 ;  /* 0x0000000908067224 */ /* 0x008fca00078e0206 */
[----:B------:R-:W-:Y:S02]  /*01a0*/  PRMT R8, R6, 0x9910, RZ ;  /* 0x0000991006087816 */ /* 0x000fe400000000ff */
[----:B------:R-:W-:-:S03]  /*01b0*/  IADD3 R6, P0, PT, R0, UR10, RZ ;  /* 0x0000000a00067c10 */ /* 0x000fc6000ff1e0ff */
[----:B----4-:R-:W-:Y:S01]  /*01c0*/  IMAD R11, R10, R11, R8 ;  /* 0x0000000b0a0b7224 */ /* 0x010fe200078e0208 */
[----:B------:R-:W-:-:S05]  /*01d0*/  LEA.HI.X.SX32 R7, R0, UR11, 0x1, P0 ;  /* 0x0000000b00077c11 */ /* 0x000fca00080f0eff */
[----:B------:R-:W-:Y:S01]  /*01e0*/  STG.E.U8 desc[UR4][R6.64], R11 ;  /* 0x0000000b06007986 */ /* 0x000fe2000c101104 */
[----:B------:R-:W-:Y:S05]  /*01f0*/  EXIT ;  /* 0x000000000000794d */ /* 0x000fea0003800000 */
.L_x_121:
        /* <DEDUP_REMOVED lines=16> */
.L_x_141:


//--------------------- .text.draw_circle         --------------------------
	.section	.text.draw_circle,"ax",@progbits
	.align	128
        .global         draw_circle
        .type           draw_circle,@function
        .size           draw_circle,(.L_x_142 - draw_circle)
        .other          draw_circle,@"STO_CUDA_ENTRY STV_DEFAULT"
draw_circle:
.text.draw_circle:
[----:B------:R-:W-:Y:S01]  /*0000*/  LDC R1, c[0x0][0x37c] ;  /* 0x0000df00ff017b82 */ /* 0x000fe20000000800 */
[----:B------:R-:W0:Y:S07]  /*0010*/  S2R R2, SR_TID.Y ;  /* 0x0000000000027919 */ /* 0x000e2e0000002200 */
[----:B------:R-:W1:Y:S01]  /*0020*/  LDC R0, c[0x0][0x360] ;  /* 0x0000d800ff007b82 */ /* 0x000e620000000800 */
[----:B------:R-:W2:Y:S01]  /*0030*/  LDCU.64 UR6, c[0x0][0x380] ;  /* 0x00007000ff0677ac */ /* 0x000ea20008000a00 */
[----:B------:R-:W1:Y:S06]  /*0040*/  S2R R5, SR_TID.X ;  /* 0x0000000000057919 */ /* 0x000e6c0000002100 */
[----:B------:R-:W0:Y:S08]  /*0050*/  S2UR UR5, SR_CTAID.Y ;  /* 0x00000000000579c3 */ /* 0x000e300000002600 */
[----:B------:R-:W0:Y:S08]  /*0060*/  LDC R3, c[0x0][0x364] ;  /* 0x0000d900ff037b82 */ /* 0x000e300000000800 */
[----:B------:R-:W1:Y:S01]  /*0070*/  S2UR UR4, SR_CTAID.X ;  /* 0x00000000000479c3 */ /* 0x000e620000002500 */
[----:B0-----:R-:W-:-:S05]  /*0080*/  IMAD R3, R3, UR5, R2 ;  /* 0x0000000503037c24 */ /* 0x001fca000f8e0202 */
[----:B--2---:R-:W-:Y:S01]  /*0090*/  ISETP.GE.AND P0, PT, R3, UR7, PT ;  /* 0x0000000703007c0c */ /* 0x004fe2000bf06270 */
[----:B-1----:R-:W-:-:S05]  /*00a0*/  IMAD R0, R0, UR4, R5 ;  /* 0x0000000400007c24 */ /* 0x002fca000f8e0205 */
[----:B------:R-:W-:-:S13]  /*00b0*/  ISETP.GE.OR P0, PT, R0, UR6, P0 ;  /* 0x0000000600007c0c */ /* 0x000fda0008706670 */
[----:B------:R-:W-:Y:S05]  /*00c0*/  @P0 EXIT ;  /* 0x000000000000094d */ /* 0x000fea0003800000 */
[----:B------:R-:W0:Y:S01]  /*00d0*/  LDCU.64 UR4, c[0x0][0x388] ;  /* 0x00007100ff0477ac */ /* 0x000e220008000a00 */
[----:B------:R-:W-:Y:S02]  /*00e0*/  I2FP.F32.U32 R4, R3 ;  /* 0x0000000300047245 */ /* 0x000fe40000201000 */
[----:B------:R-:W-:Y:S01]  /*00f0*/  I2FP.F32.S32 R2, R0 ;  /* 0x0000000000027245 */ /* 0x000fe20000201400 */
[----:B------:R-:W-:Y:S02]  /*0100*/  IMAD R0, R3, UR6, R0 ;  /* 0x0000000603007c24 */ /* 0x000fe4000f8e0200 */
[----:B0-----:R-:W-:Y:S02]  /*0110*/  FADD R4, R4, -UR5 ;  /* 0x8000000504047e21 */ /* 0x001fe40008000000 */
[----:B------:R-:W-:Y:S02]  /*0120*/  FADD R2, R2, -UR4 ;  /* 0x8000000402027e21 */ /* 0x000fe40008000000 */
[----:B------:R-:W-:-:S04]  /*0130*/  FMUL R5, R4, R4 ;  /* 0x0000000404057220 */ /* 0x000fc80000400000 */
[----:B------:R-:W-:-:S05]  /*0140*/  FFMA R5, R2, R2, R5 ;  /* 0x0000000202057223 */ /* 0x000fca0000000005 */
[----:B------:R-:W-:-:S13]  /*0150*/  FSETP.GTU.AND P0, PT, R5, 400, PT ;  /* 0x43c800000500780b */ /* 0x000fda0003f0c000 */
[----:B------:R-:W-:Y:S05]  /*0160*/  @P0 EXIT ;  /* 0x000000000000094d */ /* 0x000fea0003800000 */
[----:B------:R-:W0:Y:S01]  /*0170*/  LDCU.64 UR6, c[0x0][0x390] ;  /* 0x00007200ff0677ac */ /* 0x000e220008000a00 */
[----:B------:R-:W-:Y:S02]  /*0180*/  IMAD R0, R0, 0x3, RZ ;  /* 0x0000000300007824 */ /* 0x000fe400078e02ff */
[----:B------:R-:W-:Y:S01]  /*0190*/  HFMA2 R4, -RZ, RZ, 0, 1.5199184417724609375e-05 ;  /* 0x000000ffff047431 */ /* 0x000fe200000001ff */
[----:B------:R-:W1:Y:S02]  /*01a0*/  LDCU.64 UR4, c[0x0][0x358] ;  /* 0x00006b00ff0477ac */ /* 0x000e640008000a00 */
[----:B0-----:R-:W-:-:S04]  /*01b0*/  IADD3 R2, P0, PT, R0, UR6, RZ ;  /* 0x0000000600027c10 */ /* 0x001fc8000ff1e0ff */
[----:B------:R-:W-:Y:S02]  /*01c0*/  LEA.HI.X.SX32 R3, R0, UR7, 0x1, P0 ;  /* 0x0000000700037c11 */ /* 0x000fe400080f0eff */
[----:B------:R-:W-:-:S03]  /*01d0*/  PRMT R0, R4, 0x7610, R0 ;  /* 0x0000761004007816 */ /* 0x000fc60000000000 */
[----:B-1----:R-:W-:Y:S04]  /*01e0*/  STG.E.U8 desc[UR4][R2.64+0x1], RZ ;  /* 0x000001ff02007986 */ /* 0x002fe8000c101104 */
[----:B------:R-:W-:Y:S04]  /*01f0*/  STG.E.U8 desc[UR4][R2.64], R0 ;  /* 0x0000000002007986 */ /* 0x000fe8000c101104 */
[----:B------:R-:W-:Y:S01]  /*0200*/  STG.E.U8 desc[UR4][R2.64+0x2], RZ ;  /* 0x000002ff02007986 */ /* 0x000fe2000c101104 */
[----:B------:R-:W-:Y:S05]  /*0210*/  EXIT ;  /* 0x000000000000794d */ /* 0x000fea0003800000 */
.L_x_122:
        /* <DEDUP_REMOVED lines=14> */
.L_x_142:


//--------------------- .text.generate_image      --------------------------
	.section	.text.generate_image,"ax",@progbits
	.align	128
        .global         generate_image
        .type           generate_image,@function
        .size           generate_image,(.L_x_143 - generate_image)
        .other          generate_image,@"STO_CUDA_ENTRY STV_DEFAULT"
generate_image:
.text.generate_image:
        /* <DEDUP_REMOVED lines=14> */
[----:B------:R-:W-:Y:S01]  /*00e0*/  IMAD R2, R0, UR6, R5 ;  /* 0x0000000600027c24 */ /* 0x000fe2000f8e0205 */
[----:B------:R-:W-:Y:S01]  /*00f0*/  IADD3 R7, PT, PT, R5, R0, RZ ;  /* 0x0000000005077210 */ /* 0x000fe20007ffe0ff */
[----:B------:R-:W1:Y:S02]  /*0100*/  LDCU.64 UR4, c[0x0][0x358] ;  /* 0x00006b00ff0477ac */ /* 0x000e640008000a00 */
[----:B------:R-:W-:-:S05]  /*0110*/  IMAD R3, R2, 0x3, RZ ;  /* 0x0000000302037824 */ /* 0x000fca00078e02ff */
[----:B0-----:R-:W-:-:S04]  /*0120*/  IADD3 R2, P0, PT, R3, UR8, RZ ;  /* 0x0000000803027c10 */ /* 0x001fc8000ff1e0ff */
[----:B------:R-:W-:-:S05]  /*0130*/  LEA.HI.X.SX32 R3, R3, UR9, 0x1, P0 ;  /* 0x0000000903037c11 */ /* 0x000fca00080f0eff */
[----:B-1----:R-:W-:Y:S04]  /*0140*/  STG.E.U8 desc[UR4][R2.64], R5 ;  /* 0x0000000502007986 */ /* 0x002fe8000c101104 */
[----:B------:R-:W-:Y:S04]  /*0150*/  STG.E.U8 desc[UR4][R2.64+0x1], R0 ;  /* 0x0000010002007986 */ /* 0x000fe8000c101104 */
[----:B------:R-:W-:Y:S01]  /*0160*/  STG.E.U8 desc[UR4][R2.64+0x2], R7 ;  /* 0x0000020702007986 */ /* 0x000fe2000c101104 */
[----:B------:R-:W-:Y:S05]  /*0170*/  EXIT ;  /* 0x000000000000794d */ /* 0x000fea0003800000 */
.L_x_123:
        /* <DEDUP_REMOVED lines=16> */
.L_x_143:


//--------------------- .nv.global.init           --------------------------
	.section	.nv.global.init,"aw",@progbits
	.align	4
.nv.global.init:
	.type		__cudart_i2opi_f,@object
	.size		__cudart_i2opi_f,(mrg32k3aM1SubSeq - __cudart_i2opi_f)
__cudart_i2opi_f:
        /*0000*/ 	.byte	0x41, 0x90, 0x43, 0x3c, 0x99, 0x95, 0x62, 0xdb, 0xc0, 0xdd, 0x34, 0xf5, 0xd1, 0x57, 0x27, 0xfc
        /*0010*/ 	.byte	0x29, 0x15, 0x44, 0x4e, 0x6e, 0x83, 0xf9, 0xa2
	.type		mrg32k3aM1SubSeq,@object
	.size		mrg32k3aM1SubSeq,(mrg32k3aM2SubSeq - mrg32k3aM1SubSeq)
mrg32k3aM1SubSeq:
        /*0018*/ 	.byte	0x0b, 0xcc, 0xee, 0x04, 0x73, 0x29, 0x8b, 0x6f, 0xf6, 0x53, 0x03, 0xf6, 0x23, 0xf6, 0xea, 0xda
        /* <DEDUP_REMOVED lines=125> */
	.type		mrg32k3aM2SubSeq,@object
	.size		mrg32k3aM2SubSeq,(mrg32k3aM1 - mrg32k3aM2SubSeq)
mrg32k3aM2SubSeq:
        /* <DEDUP_REMOVED lines=126> */
	.type		mrg32k3aM1,@object
	.size		mrg32k3aM1,(mrg32k3aM1Seq - mrg32k3aM1)
mrg32k3aM1:
        /* <DEDUP_REMOVED lines=144> */
	.type		mrg32k3aM1Seq,@object
	.size		mrg32k3aM1Seq,(mrg32k3aM2 - mrg32k3aM1Seq)
mrg32k3aM1Seq:
        /* <DEDUP_REMOVED lines=144> */
	.type		mrg32k3aM2,@object
	.size		mrg32k3aM2,(mrg32k3aM2Seq - mrg32k3aM2)
mrg32k3aM2:
        /* <DEDUP_REMOVED lines=144> */
	.type		mrg32k3aM2Seq,@object
	.size		mrg32k3aM2Seq,(precalc_xorwow_matrix - mrg32k3aM2Seq)
mrg32k3aM2Seq:
        /* <DEDUP_REMOVED lines=144> */
	.type		precalc_xorwow_matrix,@object
	.size		precalc_xorwow_matrix,(precalc_xorwow_offset_matrix - precalc_xorwow_matrix)
precalc_xorwow_matrix:
        /* <DEDUP_REMOVED lines=6400> */
	.type		precalc_xorwow_offset_matrix,@object
	.size		precalc_xorwow_offset_matrix,(.L_1 - precalc_xorwow_offset_matrix)
precalc_xorwow_offset_matrix:
        /* <DEDUP_REMOVED lines=6400> */
.L_1:


//--------------------- .nv.shared.normalizeImage --------------------------
	.section	.nv.shared.normalizeImage,"aw",@nobits
	.sectionflags	@""
	.align	16
	.zero		1024


//--------------------- .nv.shared.reserved.0     --------------------------
	.section	.nv.shared.reserved.0,"aw",@nobits
	.weak		__nv_reservedSMEM_offset_0_alias
	.size		__nv_reservedSMEM_offset_0_alias, 0, 64
	.other		__nv_reservedSMEM_offset_0_alias,@"STO_CUDA_RESERVED_SHARED STV_DEFAULT"
__nv_reservedSMEM_offset_0_alias:
	.zero		0
	.zero		64


//--------------------- .nv.shared.findMaxValue   --------------------------
	.section	.nv.shared.findMaxValue,"aw",@nobits
	.sectionflags	@""
	.align	16
	.zero		1024


//--------------------- .nv.shared.render         --------------------------
	.section	.nv.shared.render,"aw",@nobits
	.sectionflags	@""
	.align	16
	.zero		1024


//--------------------- .nv.shared.ray_collection --------------------------
	.section	.nv.shared.ray_collection,"aw",@nobits
	.sectionflags	@""
	.align	16
	.zero		1024


//--------------------- .nv.shared.camera_diffusion --------------------------
	.section	.nv.shared.camera_diffusion,"aw",@nobits
	.sectionflags	@""
	.align	16
	.zero		1024


//--------------------- .nv.shared.reflexion      --------------------------
	.section	.nv.shared.reflexion,"aw",@nobits
	.sectionflags	@""
	.align	16
	.zero		1024


//--------------------- .nv.shared.ray_march      --------------------------
	.section	.nv.shared.ray_march,"aw",@nobits
	.sectionflags	@""
	.align	16
	.zero		1024


//--------------------- .nv.shared.grad_sdf_sphere --------------------------
	.section	.nv.shared.grad_sdf_sphere,"aw",@nobits
	.sectionflags	@""
	.align	16
	.zero		1024


//--------------------- .nv.shared.sdf_sphere     --------------------------
	.section	.nv.shared.sdf_sphere,"aw",@nobits
	.sectionflags	@""
	.align	16
	.zero		1024


//--------------------- .nv.shared.test_norm_distrib_light_source --------------------------
	.section	.nv.shared.test_norm_distrib_light_source,"aw",@nobits
	.sectionflags	@""
	.align	16
	.zero		1024


//--------------------- .nv.shared.init_light_source --------------------------
	.section	.nv.shared.init_light_source,"aw",@nobits
	.sectionflags	@""
	.align	16
	.zero		1024


//--------------------- .nv.shared.produit_scalaire --------------------------
	.section	.nv.shared.produit_scalaire,"aw",@nobits
	.sectionflags	@""
	.align	16
	.zero		1024


//--------------------- .nv.shared.draw_circle    --------------------------
	.section	.nv.shared.draw_circle,"aw",@nobits
	.sectionflags	@""
	.align	16
	.zero		1024


//--------------------- .nv.shared.generate_image --------------------------
	.section	.nv.shared.generate_image,"aw",@nobits
	.sectionflags	@""
	.align	16
	.zero		1024


//--------------------- .nv.constant0.normalizeImage --------------------------
	.section	.nv.constant0.normalizeImage,"a",@progbits
	.sectionflags	@""
	.align	4
.nv.constant0.normalizeImage:
	.zero		916


//--------------------- .nv.constant0.findMaxValue --------------------------
	.section	.nv.constant0.findMaxValue,"a",@progbits
	.sectionflags	@""
	.align	4
.nv.constant0.findMaxValue:
	.zero		920


//--------------------- .nv.constant0.render      --------------------------
	.section	.nv.constant0.render,"a",@progbits
	.sectionflags	@""
	.align	4
.nv.constant0.render:
	.zero		944


//--------------------- .nv.constant0.ray_collection --------------------------
	.section	.nv.constant0.ray_collection,"a",@progbits
	.sectionflags	@""
	.align	4
.nv.constant0.ray_collection:
	.zero		944


//--------------------- .nv.constant0.camera_diffusion --------------------------
	.section	.nv.constant0.camera_diffusion,"a",@progbits
	.sectionflags	@""
	.align	4
.nv.constant0.camera_diffusion:
	.zero		952


//--------------------- .nv.constant0.reflexion   --------------------------
	.section	.nv.constant0.reflexion,"a",@progbits
	.sectionflags	@""
	.align	4
.nv.constant0.reflexion:
	.zero		936


//--------------------- .nv.constant0.ray_march   --------------------------
	.section	.nv.constant0.ray_march,"a",@progbits
	.sectionflags	@""
	.align	4
.nv.constant0.ray_march:
	.zero		952


//--------------------- .nv.constant0.grad_sdf_sphere --------------------------
	.section	.nv.constant0.grad_sdf_sphere,"a",@progbits
	.sectionflags	@""
	.align	4
.nv.constant0.grad_sdf_sphere:
	.zero		952


//--------------------- .nv.constant0.sdf_sphere  --------------------------
	.section	.nv.constant0.sdf_sphere,"a",@progbits
	.sectionflags	@""
	.align	4
.nv.constant0.sdf_sphere:
	.zero		952


//--------------------- .nv.constant0.test_norm_distrib_light_source --------------------------
	.section	.nv.constant0.test_norm_distrib_light_source,"a",@progbits
	.sectionflags	@""
	.align	4
.nv.constant0.test_norm_distrib_light_source:
	.zero		924


//--------------------- .nv.constant0.init_light_source --------------------------
	.section	.nv.constant0.init_light_source,"a",@progbits
	.sectionflags	@""
	.align	4
.nv.constant0.init_light_source:
	.zero		944


//--------------------- .nv.constant0.produit_scalaire --------------------------
	.section	.nv.constant0.produit_scalaire,"a",@progbits
	.sectionflags	@""
	.align	4
.nv.constant0.produit_scalaire:
	.zero		928


//--------------------- .nv.constant0.draw_circle --------------------------
	.section	.nv.constant0.draw_circle,"a",@progbits
	.sectionflags	@""
	.align	4
.nv.constant0.draw_circle:
	.zero		920


//--------------------- .nv.constant0.generate_image --------------------------
	.section	.nv.constant0.generate_image,"a",@progbits
	.sectionflags	@""
	.align	4
.nv.constant0.generate_image:
	.zero		912


//--------------------- SYMBOLS --------------------------

	.type		.nv.reservedSmem.offset0,@object
	.size		.nv.reservedSmem.offset0,0x4
	.type		.nv.reservedSmem.cap,@object
	.size		.nv.reservedSmem.cap,0x4
